	.target	sm_90a

	.elftype	@"ET_EXEC"


//--------------------- .note.nv.tkinfo           --------------------------
	.section	.note.nv.tkinfo,"",@"SHT_NOTE"
	.sectionflags	@"SHF_NOTE_NV_TKINFO"
	.tkinfo
        /*0018*/ 	.word	0x00000002
        /*0030*/ 	.string	""
        /*0030*/ 	.string	"ptxas"
        /*0030*/ 	.string	"Cuda compilation tools, release 13.0, V13.0.88"
        /*0030*/ 	.string	"Build cuda_13.0.r13.0/compiler.36424714_0"
        /*0030*/ 	.string	"-arch sm_90a -m 64 "



//--------------------- .note.nv.cuinfo           --------------------------
	.section	.note.nv.cuinfo,"",@"SHT_NOTE"
	.sectionflags	@"SHF_NOTE_NV_CUINFO"
        /*0018*/ 	.short	0x0002
        /*001a*/ 	.short	0x005a
        /*001c*/ 	.short	0x0082
	.zero		2


//--------------------- .nv.info                  --------------------------
	.section	.nv.info,"",@"SHT_CUDA_INFO"
	.align	4


	//----- nvinfo : EIATTR_REGCOUNT
	.align		4
        /*0000*/ 	.byte	0x04, 0x2f
        /*0002*/ 	.short	(.L_12 - .L_11)
	.align		4
.L_11:
        /*0004*/ 	.word	index@(_ZN7cutlass13device_kernelIN5flash19enable_sm80_to_sm89INS1_16FlashAttnFwdSm80INS1_25CollectiveMainloopFwdSm80ILi4ELi1ELb0EN4cute5tupleIJNS5_1CILi128EEENS7_ILi64EEENS7_ILi96EEEEEELi96ENS_6half_tEfNS_4arch4Sm80ELb1ELb0ELb0ELb1ELb0ELb1ELb1ELb0EEENS1_21CollectiveEpilogueFwdINS6_IJS8_SA_S9_EEENS6_IJNS7_ILi1EEESI_SI_EEESC_SE_Li128ELb1ELb1ELb0ELb0EEENS1_19SingleTileSchedulerILb1ELb0ELb1ELi128EEEEEEEEEvNT_6ParamsE)
        /*0008*/ 	.word	0x00000004


	//----- nvinfo : EIATTR_FRAME_SIZE
	.align		4
.L_12:
        /*000c*/ 	.byte	0x04, 0x11
        /*000e*/ 	.short	(.L_14 - .L_13)
	.align		4
.L_13:
        /*0010*/ 	.word	index@(_ZN7cutlass13device_kernelIN5flash19enable_sm80_to_sm89INS1_16FlashAttnFwdSm80INS1_25CollectiveMainloopFwdSm80ILi4ELi1ELb0EN4cute5tupleIJNS5_1CILi128EEENS7_ILi64EEENS7_ILi96EEEEEELi96ENS_6half_tEfNS_4arch4Sm80ELb1ELb0ELb0ELb1ELb0ELb1ELb1ELb0EEENS1_21CollectiveEpilogueFwdINS6_IJS8_SA_S9_EEENS6_IJNS7_ILi1EEESI_SI_EEESC_SE_Li128ELb1ELb1ELb0ELb0EEENS1_19SingleTileSchedulerILb1ELb0ELb1ELi128EEEEEEEEEvNT_6ParamsE)
        /*0014*/ 	.word	0x00000000


	//----- nvinfo : EIATTR_REGCOUNT
	.align		4
.L_14:
        /*0018*/ 	.byte	0x04, 0x2f
        /*001a*/ 	.short	(.L_16 - .L_15)
	.align		4
.L_15:
        /*001c*/ 	.word	index@(_ZN7cutlass13device_kernelIN5flash19enable_sm80_to_sm89INS1_16FlashAttnFwdSm80INS1_25CollectiveMainloopFwdSm80ILi4ELi1ELb0EN4cute5tupleIJNS5_1CILi128EEENS7_ILi64EEENS7_ILi96EEEEEELi96ENS_6half_tEfNS_4arch4Sm80ELb1ELb0ELb0ELb1ELb0ELb0ELb1ELb0EEENS1_21CollectiveEpilogueFwdINS6_IJS8_SA_S9_EEENS6_IJNS7_ILi1EEESI_SI_EEESC_SE_Li128ELb1ELb1ELb0ELb0EEENS1_19SingleTileSchedulerILb1ELb0ELb1ELi128EEEEEEEEEvNT_6ParamsE)
        /*0020*/ 	.word	0x00000004


	//----- nvinfo : EIATTR_FRAME_SIZE
	.align		4
.L_16:
        /*0024*/ 	.byte	0x04, 0x11
        /*0026*/ 	.short	(.L_18 - .L_17)
	.align		4
.L_17:
        /*0028*/ 	.word	index@(_ZN7cutlass13device_kernelIN5flash19enable_sm80_to_sm89INS1_16FlashAttnFwdSm80INS1_25CollectiveMainloopFwdSm80ILi4ELi1ELb0EN4cute5tupleIJNS5_1CILi128EEENS7_ILi64EEENS7_ILi96EEEEEELi96ENS_6half_tEfNS_4arch4Sm80ELb1ELb0ELb0ELb1ELb0ELb0ELb1ELb0EEENS1_21CollectiveEpilogueFwdINS6_IJS8_SA_S9_EEENS6_IJNS7_ILi1EEESI_SI_EEESC_SE_Li128ELb1ELb1ELb0ELb0EEENS1_19SingleTileSchedulerILb1ELb0ELb1ELi128EEEEEEEEEvNT_6ParamsE)
        /*002c*/ 	.word	0x00000000


	//----- nvinfo : EIATTR_REGCOUNT
	.align		4
.L_18:
        /*0030*/ 	.byte	0x04, 0x2f
        /*0032*/ 	.short	(.L_20 - .L_19)
	.align		4
.L_19:
        /*0034*/ 	.word	index@(_ZN7cutlass13device_kernelIN5flash19enable_sm80_to_sm89INS1_16FlashAttnFwdSm80INS1_25CollectiveMainloopFwdSm80ILi4ELi1ELb0EN4cute5tupleIJNS5_1CILi128EEENS7_ILi64EEENS7_ILi96EEEEEELi96ENS_6half_tEfNS_4arch4Sm80ELb1ELb0ELb0ELb0ELb0ELb0ELb1ELb0EEENS1_21CollectiveEpilogueFwdINS6_IJS8_SA_S9_EEENS6_IJNS7_ILi1EEESI_SI_EEESC_SE_Li128ELb0ELb1ELb0ELb0EEENS1_30DynamicPersistentTileSchedulerILi128ELi128ELb0ELb1ELb0EEEEEEEEEvNT_6ParamsE)
        /*0038*/ 	.word	0x00000004


	//----- nvinfo : EIATTR_FRAME_SIZE
	.align		4
.L_20:
        /*003c*/ 	.byte	0x04, 0x11
        /*003e*/ 	.short	(.L_22 - .L_21)
	.align		4
.L_21:
        /*0040*/ 	.word	index@(_ZN7cutlass13device_kernelIN5flash19enable_sm80_to_sm89INS1_16FlashAttnFwdSm80INS1_25CollectiveMainloopFwdSm80ILi4ELi1ELb0EN4cute5tupleIJNS5_1CILi128EEENS7_ILi64EEENS7_ILi96EEEEEELi96ENS_6half_tEfNS_4arch4Sm80ELb1ELb0ELb0ELb0ELb0ELb0ELb1ELb0EEENS1_21CollectiveEpilogueFwdINS6_IJS8_SA_S9_EEENS6_IJNS7_ILi1EEESI_SI_EEESC_SE_Li128ELb0ELb1ELb0ELb0EEENS1_30DynamicPersistentTileSchedulerILi128ELi128ELb0ELb1ELb0EEEEEEEEEvNT_6ParamsE)
        /*0044*/ 	.word	0x00000000


	//----- nvinfo : EIATTR_REGCOUNT
	.align		4
.L_22:
        /*0048*/ 	.byte	0x04, 0x2f
        /*004a*/ 	.short	(.L_24 - .L_23)
	.align		4
.L_23:
        /*004c*/ 	.word	index@(_ZN7cutlass13device_kernelIN5flash19enable_sm80_to_sm89INS1_16FlashAttnFwdSm80INS1_25CollectiveMainloopFwdSm80ILi4ELi1ELb0EN4cute5tupleIJNS5_1CILi128EEENS7_ILi48EEENS7_ILi96EEEEEELi96ENS_6half_tEfNS_4arch4Sm80ELb0ELb1ELb0ELb1ELb0ELb1ELb1ELb0EEENS1_21CollectiveEpilogueFwdINS6_IJS8_SA_S9_EEENS6_IJNS7_ILi1EEESI_SI_EEESC_SE_Li128ELb1ELb1ELb0ELb0EEENS1_19SingleTileSchedulerILb1ELb0ELb1ELi128EEEEEEEEEvNT_6ParamsE)
        /*0050*/ 	.word	0x00000004


	//----- nvinfo : EIATTR_FRAME_SIZE
	.align		4
.L_24:
        /*0054*/ 	.byte	0x04, 0x11
        /*0056*/ 	.short	(.L_26 - .L_25)
	.align		4
.L_25:
        /*0058*/ 	.word	index@(_ZN7cutlass13device_kernelIN5flash19enable_sm80_to_sm89INS1_16FlashAttnFwdSm80INS1_25CollectiveMainloopFwdSm80ILi4ELi1ELb0EN4cute5tupleIJNS5_1CILi128EEENS7_ILi48EEENS7_ILi96EEEEEELi96ENS_6half_tEfNS_4arch4Sm80ELb0ELb1ELb0ELb1ELb0ELb1ELb1ELb0EEENS1_21CollectiveEpilogueFwdINS6_IJS8_SA_S9_EEENS6_IJNS7_ILi1EEESI_SI_EEESC_SE_Li128ELb1ELb1ELb0ELb0EEENS1_19SingleTileSchedulerILb1ELb0ELb1ELi128EEEEEEEEEvNT_6ParamsE)
        /*005c*/ 	.word	0x00000000


	//----- nvinfo : EIATTR_REGCOUNT
	.align		4
.L_26:
        /*0060*/ 	.byte	0x04, 0x2f
        /*0062*/ 	.short	(.L_28 - .L_27)
	.align		4
.L_27:
        /*0064*/ 	.word	index@(_ZN7cutlass13device_kernelIN5flash19enable_sm80_to_sm89INS1_16FlashAttnFwdSm80INS1_25CollectiveMainloopFwdSm80ILi4ELi1ELb0EN4cute5tupleIJNS5_1CILi128EEENS7_ILi48EEENS7_ILi96EEEEEELi96ENS_6half_tEfNS_4arch4Sm80ELb0ELb1ELb0ELb1ELb0ELb0ELb1ELb0EEENS1_21CollectiveEpilogueFwdINS6_IJS8_SA_S9_EEENS6_IJNS7_ILi1EEESI_SI_EEESC_SE_Li128ELb1ELb1ELb0ELb0EEENS1_19SingleTileSchedulerILb1ELb0ELb1ELi128EEEEEEEEEvNT_6ParamsE)
        /*0068*/ 	.word	0x00000004


	//----- nvinfo : EIATTR_FRAME_SIZE
	.align		4
.L_28:
        /*006c*/ 	.byte	0x04, 0x11
        /*006e*/ 	.short	(.L_30 - .L_29)
	.align		4
.L_29:
        /*0070*/ 	.word	index@(_ZN7cutlass13device_kernelIN5flash19enable_sm80_to_sm89INS1_16FlashAttnFwdSm80INS1_25CollectiveMainloopFwdSm80ILi4ELi1ELb0EN4cute5tupleIJNS5_1CILi128EEENS7_ILi48EEENS7_ILi96EEEEEELi96ENS_6half_tEfNS_4arch4Sm80ELb0ELb1ELb0ELb1ELb0ELb0ELb1ELb0EEENS1_21CollectiveEpilogueFwdINS6_IJS8_SA_S9_EEENS6_IJNS7_ILi1EEESI_SI_EEESC_SE_Li128ELb1ELb1ELb0ELb0EEENS1_19SingleTileSchedulerILb1ELb0ELb1ELi128EEEEEEEEEvNT_6ParamsE)
        /*0074*/ 	.word	0x00000000


	//----- nvinfo : EIATTR_REGCOUNT
	.align		4
.L_30:
        /*0078*/ 	.byte	0x04, 0x2f
        /*007a*/ 	.short	(.L_32 - .L_31)
	.align		4
.L_31:
        /*007c*/ 	.word	index@(_ZN7cutlass13device_kernelIN5flash19enable_sm80_to_sm89INS1_16FlashAttnFwdSm80INS1_25CollectiveMainloopFwdSm80ILi4ELi1ELb0EN4cute5tupleIJNS5_1CILi128EEENS7_ILi48EEENS7_ILi96EEEEEELi96ENS_6half_tEfNS_4arch4Sm80ELb0ELb1ELb0ELb0ELb0ELb0ELb1ELb0EEENS1_21CollectiveEpilogueFwdINS6_IJS8_SA_S9_EEENS6_IJNS7_ILi1EEESI_SI_EEESC_SE_Li128ELb0ELb1ELb0ELb0EEENS1_19SingleTileSchedulerILb0ELb0ELb1ELi128EEEEEEEEEvNT_6ParamsE)
        /*0080*/ 	.word	0x00000004


	//----- nvinfo : EIATTR_FRAME_SIZE
	.align		4
.L_32:
        /*0084*/ 	.byte	0x04, 0x11
        /*0086*/ 	.short	(.L_34 - .L_33)
	.align		4
.L_33:
        /*0088*/ 	.word	index@(_ZN7cutlass13device_kernelIN5flash19enable_sm80_to_sm89INS1_16FlashAttnFwdSm80INS1_25CollectiveMainloopFwdSm80ILi4ELi1ELb0EN4cute5tupleIJNS5_1CILi128EEENS7_ILi48EEENS7_ILi96EEEEEELi96ENS_6half_tEfNS_4arch4Sm80ELb0ELb1ELb0ELb0ELb0ELb0ELb1ELb0EEENS1_21CollectiveEpilogueFwdINS6_IJS8_SA_S9_EEENS6_IJNS7_ILi1EEESI_SI_EEESC_SE_Li128ELb0ELb1ELb0ELb0EEENS1_19SingleTileSchedulerILb0ELb0ELb1ELi128EEEEEEEEEvNT_6ParamsE)
        /*008c*/ 	.word	0x00000000


	//----- nvinfo : EIATTR_REGCOUNT
	.align		4
.L_34:
        /*0090*/ 	.byte	0x04, 0x2f
        /*0092*/ 	.short	(.L_36 - .L_35)
	.align		4
.L_35:
        /*0094*/ 	.word	index@(_ZN7cutlass13device_kernelIN5flash19enable_sm80_to_sm89INS1_16FlashAttnFwdSm80INS1_25CollectiveMainloopFwdSm80ILi4ELi1ELb0EN4cute5tupleIJNS5_1CILi128EEENS7_ILi64EEENS7_ILi96EEEEEELi96ENS_6half_tEfNS_4arch4Sm80ELb0ELb0ELb0ELb1ELb0ELb1ELb1ELb0EEENS1_21CollectiveEpilogueFwdINS6_IJS8_SA_S9_EEENS6_IJNS7_ILi1EEESI_SI_EEESC_SE_Li128ELb1ELb1ELb0ELb0EEENS1_19SingleTileSchedulerILb1ELb0ELb1ELi128EEEEEEEEEvNT_6ParamsE)
        /*0098*/ 	.word	0x00000004


	//----- nvinfo : EIATTR_FRAME_SIZE
	.align		4
.L_36:
        /*009c*/ 	.byte	0x04, 0x11
        /*009e*/ 	.short	(.L_38 - .L_37)
	.align		4
.L_37:
        /*00a0*/ 	.word	index@(_ZN7cutlass13device_kernelIN5flash19enable_sm80_to_sm89INS1_16FlashAttnFwdSm80INS1_25CollectiveMainloopFwdSm80ILi4ELi1ELb0EN4cute5tupleIJNS5_1CILi128EEENS7_ILi64EEENS7_ILi96EEEEEELi96ENS_6half_tEfNS_4arch4Sm80ELb0ELb0ELb0ELb1ELb0ELb1ELb1ELb0EEENS1_21CollectiveEpilogueFwdINS6_IJS8_SA_S9_EEENS6_IJNS7_ILi1EEESI_SI_EEESC_SE_Li128ELb1ELb1ELb0ELb0EEENS1_19SingleTileSchedulerILb1ELb0ELb1ELi128EEEEEEEEEvNT_6ParamsE)
        /*00a4*/ 	.word	0x00000000


	//----- nvinfo : EIATTR_REGCOUNT
	.align		4
.L_38:
        /*00a8*/ 	.byte	0x04, 0x2f
        /*00aa*/ 	.short	(.L_40 - .L_39)
	.align		4
.L_39:
        /*00ac*/ 	.word	index@(_ZN7cutlass13device_kernelIN5flash19enable_sm80_to_sm89INS1_16FlashAttnFwdSm80INS1_25CollectiveMainloopFwdSm80ILi4ELi1ELb0EN4cute5tupleIJNS5_1CILi128EEENS7_ILi64EEENS7_ILi96EEEEEELi96ENS_6half_tEfNS_4arch4Sm80ELb0ELb0ELb0ELb1ELb0ELb0ELb1ELb0EEENS1_21CollectiveEpilogueFwdINS6_IJS8_SA_S9_EEENS6_IJNS7_ILi1EEESI_SI_EEESC_SE_Li128ELb1ELb1ELb0ELb0EEENS1_19SingleTileSchedulerILb1ELb0ELb1ELi128EEEEEEEEEvNT_6ParamsE)
        /*00b0*/ 	.word	0x00000004


	//----- nvinfo : EIATTR_FRAME_SIZE
	.align		4
.L_40:
        /*00b4*/ 	.byte	0x04, 0x11
        /*00b6*/ 	.short	(.L_42 - .L_41)
	.align		4
.L_41:
        /*00b8*/ 	.word	index@(_ZN7cutlass13device_kernelIN5flash19enable_sm80_to_sm89INS1_16FlashAttnFwdSm80INS1_25CollectiveMainloopFwdSm80ILi4ELi1ELb0EN4cute5tupleIJNS5_1CILi128EEENS7_ILi64EEENS7_ILi96EEEEEELi96ENS_6half_tEfNS_4arch4Sm80ELb0ELb0ELb0ELb1ELb0ELb0ELb1ELb0EEENS1_21CollectiveEpilogueFwdINS6_IJS8_SA_S9_EEENS6_IJNS7_ILi1EEESI_SI_EEESC_SE_Li128ELb1ELb1ELb0ELb0EEENS1_19SingleTileSchedulerILb1ELb0ELb1ELi128EEEEEEEEEvNT_6ParamsE)
        /*00bc*/ 	.word	0x00000000


	//----- nvinfo : EIATTR_REGCOUNT
	.align		4
.L_42:
        /*00c0*/ 	.byte	0x04, 0x2f
        /*00c2*/ 	.short	(.L_44 - .L_43)
	.align		4
.L_43:
        /*00c4*/ 	.word	index@(_ZN7cutlass13device_kernelIN5flash19enable_sm80_to_sm89INS1_16FlashAttnFwdSm80INS1_25CollectiveMainloopFwdSm80ILi4ELi1ELb0EN4cute5tupleIJNS5_1CILi128EEENS7_ILi64EEENS7_ILi96EEEEEELi96ENS_6half_tEfNS_4arch4Sm80ELb0ELb0ELb0ELb0ELb0ELb0ELb1ELb0EEENS1_21CollectiveEpilogueFwdINS6_IJS8_SA_S9_EEENS6_IJNS7_ILi1EEESI_SI_EEESC_SE_Li128ELb0ELb1ELb0ELb0EEENS1_19SingleTileSchedulerILb0ELb0ELb1ELi128EEEEEEEEEvNT_6ParamsE)
        /*00c8*/ 	.word	0x00000004


	//----- nvinfo : EIATTR_FRAME_SIZE
	.align		4
.L_44:
        /*00cc*/ 	.byte	0x04, 0x11
        /*00ce*/ 	.short	(.L_46 - .L_45)
	.align		4
.L_45:
        /*00d0*/ 	.word	index@(_ZN7cutlass13device_kernelIN5flash19enable_sm80_to_sm89INS1_16FlashAttnFwdSm80INS1_25CollectiveMainloopFwdSm80ILi4ELi1ELb0EN4cute5tupleIJNS5_1CILi128EEENS7_ILi64EEENS7_ILi96EEEEEELi96ENS_6half_tEfNS_4arch4Sm80ELb0ELb0ELb0ELb0ELb0ELb0ELb1ELb0EEENS1_21CollectiveEpilogueFwdINS6_IJS8_SA_S9_EEENS6_IJNS7_ILi1EEESI_SI_EEESC_SE_Li128ELb0ELb1ELb0ELb0EEENS1_19SingleTileSchedulerILb0ELb0ELb1ELi128EEEEEEEEEvNT_6ParamsE)
        /*00d4*/ 	.word	0x00000000


	//----- nvinfo : EIATTR_REGCOUNT
	.align		4
.L_46:
        /*00d8*/ 	.byte	0x04, 0x2f
        /*00da*/ 	.short	(.L_48 - .L_47)
	.align		4
.L_47:
        /*00dc*/ 	.word	index@(_ZN7cutlass13device_kernelIN5flash19enable_sm80_to_sm89INS1_16FlashAttnFwdSm80INS1_25CollectiveMainloopFwdSm80ILi4ELi1ELb0EN4cute5tupleIJNS5_1CILi128EEENS7_ILi64EEENS7_ILi96EEEEEELi96ENS_6half_tEfNS_4arch4Sm80ELb1ELb0ELb1ELb1ELb0ELb1ELb1ELb0EEENS1_21CollectiveEpilogueFwdINS6_IJS8_SA_S9_EEENS6_IJNS7_ILi1EEESI_SI_EEESC_SE_Li128ELb1ELb1ELb0ELb0EEENS1_19SingleTileSchedulerILb1ELb0ELb1ELi128EEEEEEEEEvNT_6ParamsE)
        /*00e0*/ 	.word	0x00000004


	//----- nvinfo : EIATTR_FRAME_SIZE
	.align		4
.L_48:
        /*00e4*/ 	.byte	0x04, 0x11
        /*00e6*/ 	.short	(.L_50 - .L_49)
	.align		4
.L_49:
        /*00e8*/ 	.word	index@(_ZN7cutlass13device_kernelIN5flash19enable_sm80_to_sm89INS1_16FlashAttnFwdSm80INS1_25CollectiveMainloopFwdSm80ILi4ELi1ELb0EN4cute5tupleIJNS5_1CILi128EEENS7_ILi64EEENS7_ILi96EEEEEELi96ENS_6half_tEfNS_4arch4Sm80ELb1ELb0ELb1ELb1ELb0ELb1ELb1ELb0EEENS1_21CollectiveEpilogueFwdINS6_IJS8_SA_S9_EEENS6_IJNS7_ILi1EEESI_SI_EEESC_SE_Li128ELb1ELb1ELb0ELb0EEENS1_19SingleTileSchedulerILb1ELb0ELb1ELi128EEEEEEEEEvNT_6ParamsE)
        /*00ec*/ 	.word	0x00000000


	//----- nvinfo : EIATTR_REGCOUNT
	.align		4
.L_50:
        /*00f0*/ 	.byte	0x04, 0x2f
        /*00f2*/ 	.short	(.L_52 - .L_51)
	.align		4
.L_51:
        /*00f4*/ 	.word	index@(_ZN7cutlass13device_kernelIN5flash19enable_sm80_to_sm89INS1_16FlashAttnFwdSm80INS1_25CollectiveMainloopFwdSm80ILi4ELi1ELb0EN4cute5tupleIJNS5_1CILi128EEENS7_ILi64EEENS7_ILi96EEEEEELi96ENS_6half_tEfNS_4arch4Sm80ELb1ELb0ELb1ELb1ELb0ELb0ELb1ELb0EEENS1_21CollectiveEpilogueFwdINS6_IJS8_SA_S9_EEENS6_IJNS7_ILi1EEESI_SI_EEESC_SE_Li128ELb1ELb1ELb0ELb0EEENS1_19SingleTileSchedulerILb1ELb0ELb1ELi128EEEEEEEEEvNT_6ParamsE)
        /*00f8*/ 	.word	0x00000004


	//----- nvinfo : EIATTR_FRAME_SIZE
	.align		4
.L_52:
        /*00fc*/ 	.byte	0x04, 0x11
        /*00fe*/ 	.short	(.L_54 - .L_53)
	.align		4
.L_53:
        /*0100*/ 	.word	index@(_ZN7cutlass13device_kernelIN5flash19enable_sm80_to_sm89INS1_16FlashAttnFwdSm80INS1_25CollectiveMainloopFwdSm80ILi4ELi1ELb0EN4cute5tupleIJNS5_1CILi128EEENS7_ILi64EEENS7_ILi96EEEEEELi96ENS_6half_tEfNS_4arch4Sm80ELb1ELb0ELb1ELb1ELb0ELb0ELb1ELb0EEENS1_21CollectiveEpilogueFwdINS6_IJS8_SA_S9_EEENS6_IJNS7_ILi1EEESI_SI_EEESC_SE_Li128ELb1ELb1ELb0ELb0EEENS1_19SingleTileSchedulerILb1ELb0ELb1ELi128EEEEEEEEEvNT_6ParamsE)
        /*0104*/ 	.word	0x00000000


	//----- nvinfo : EIATTR_REGCOUNT
	.align		4
.L_54:
        /*0108*/ 	.byte	0x04, 0x2f
        /*010a*/ 	.short	(.L_56 - .L_55)
	.align		4
.L_55:
        /*010c*/ 	.word	index@(_ZN7cutlass13device_kernelIN5flash19enable_sm80_to_sm89INS1_16FlashAttnFwdSm80INS1_25CollectiveMainloopFwdSm80ILi4ELi1ELb0EN4cute5tupleIJNS5_1CILi128EEENS7_ILi64EEENS7_ILi96EEEEEELi96ENS_6half_tEfNS_4arch4Sm80ELb1ELb0ELb1ELb0ELb0ELb0ELb1ELb0EEENS1_21CollectiveEpilogueFwdINS6_IJS8_SA_S9_EEENS6_IJNS7_ILi1EEESI_SI_EEESC_SE_Li128ELb0ELb1ELb0ELb0EEENS1_30DynamicPersistentTileSchedulerILi128ELi128ELb0ELb1ELb0EEEEEEEEEvNT_6ParamsE)
        /*0110*/ 	.word	0x00000004


	//----- nvinfo : EIATTR_FRAME_SIZE
	.align		4
.L_56:
        /*0114*/ 	.byte	0x04, 0x11
        /*0116*/ 	.short	(.L_58 - .L_57)
	.align		4
.L_57:
        /*0118*/ 	.word	index@(_ZN7cutlass13device_kernelIN5flash19enable_sm80_to_sm89INS1_16FlashAttnFwdSm80INS1_25CollectiveMainloopFwdSm80ILi4ELi1ELb0EN4cute5tupleIJNS5_1CILi128EEENS7_ILi64EEENS7_ILi96EEEEEELi96ENS_6half_tEfNS_4arch4Sm80ELb1ELb0ELb1ELb0ELb0ELb0ELb1ELb0EEENS1_21CollectiveEpilogueFwdINS6_IJS8_SA_S9_EEENS6_IJNS7_ILi1EEESI_SI_EEESC_SE_Li128ELb0ELb1ELb0ELb0EEENS1_30DynamicPersistentTileSchedulerILi128ELi128ELb0ELb1ELb0EEEEEEEEEvNT_6ParamsE)
        /*011c*/ 	.word	0x00000000


	//----- nvinfo : EIATTR_REGCOUNT
	.align		4
.L_58:
        /*0120*/ 	.byte	0x04, 0x2f
        /*0122*/ 	.short	(.L_60 - .L_59)
	.align		4
.L_59:
        /*0124*/ 	.word	index@(_ZN7cutlass13device_kernelIN5flash19enable_sm80_to_sm89INS1_16FlashAttnFwdSm80INS1_25CollectiveMainloopFwdSm80ILi4ELi1ELb0EN4cute5tupleIJNS5_1CILi128EEENS7_ILi48EEENS7_ILi96EEEEEELi96ENS_6half_tEfNS_4arch4Sm80ELb0ELb1ELb1ELb1ELb0ELb1ELb1ELb0EEENS1_21CollectiveEpilogueFwdINS6_IJS8_SA_S9_EEENS6_IJNS7_ILi1EEESI_SI_EEESC_SE_Li128ELb1ELb1ELb0ELb0EEENS1_19SingleTileSchedulerILb1ELb0ELb1ELi128EEEEEEEEEvNT_6ParamsE)
        /*0128*/ 	.word	0x00000004


	//----- nvinfo : EIATTR_FRAME_SIZE
	.align		4
.L_60:
        /*012c*/ 	.byte	0x04, 0x11
        /*012e*/ 	.short	(.L_62 - .L_61)
	.align		4
.L_61:
        /*0130*/ 	.word	index@(_ZN7cutlass13device_kernelIN5flash19enable_sm80_to_sm89INS1_16FlashAttnFwdSm80INS1_25CollectiveMainloopFwdSm80ILi4ELi1ELb0EN4cute5tupleIJNS5_1CILi128EEENS7_ILi48EEENS7_ILi96EEEEEELi96ENS_6half_tEfNS_4arch4Sm80ELb0ELb1ELb1ELb1ELb0ELb1ELb1ELb0EEENS1_21CollectiveEpilogueFwdINS6_IJS8_SA_S9_EEENS6_IJNS7_ILi1EEESI_SI_EEESC_SE_Li128ELb1ELb1ELb0ELb0EEENS1_19SingleTileSchedulerILb1ELb0ELb1ELi128EEEEEEEEEvNT_6ParamsE)
        /*0134*/ 	.word	0x00000000


	//----- nvinfo : EIATTR_REGCOUNT
	.align		4
.L_62:
        /*0138*/ 	.byte	0x04, 0x2f
        /*013a*/ 	.short	(.L_64 - .L_63)
	.align		4
.L_63:
        /*013c*/ 	.word	index@(_ZN7cutlass13device_kernelIN5flash19enable_sm80_to_sm89INS1_16FlashAttnFwdSm80INS1_25CollectiveMainloopFwdSm80ILi4ELi1ELb0EN4cute5tupleIJNS5_1CILi128EEENS7_ILi48EEENS7_ILi96EEEEEELi96ENS_6half_tEfNS_4arch4Sm80ELb0ELb1ELb1ELb1ELb0ELb0ELb1ELb0EEENS1_21CollectiveEpilogueFwdINS6_IJS8_SA_S9_EEENS6_IJNS7_ILi1EEESI_SI_EEESC_SE_Li128ELb1ELb1ELb0ELb0EEENS1_19SingleTileSchedulerILb1ELb0ELb1ELi128EEEEEEEEEvNT_6ParamsE)
        /*0140*/ 	.word	0x00000004


	//----- nvinfo : EIATTR_FRAME_SIZE
	.align		4
.L_64:
        /*0144*/ 	.byte	0x04, 0x11
        /*0146*/ 	.short	(.L_66 - .L_65)
	.align		4
.L_65:
        /*0148*/ 	.word	index@(_ZN7cutlass13device_kernelIN5flash19enable_sm80_to_sm89INS1_16FlashAttnFwdSm80INS1_25CollectiveMainloopFwdSm80ILi4ELi1ELb0EN4cute5tupleIJNS5_1CILi128EEENS7_ILi48EEENS7_ILi96EEEEEELi96ENS_6half_tEfNS_4arch4Sm80ELb0ELb1ELb1ELb1ELb0ELb0ELb1ELb0EEENS1_21CollectiveEpilogueFwdINS6_IJS8_SA_S9_EEENS6_IJNS7_ILi1EEESI_SI_EEESC_SE_Li128ELb1ELb1ELb0ELb0EEENS1_19SingleTileSchedulerILb1ELb0ELb1ELi128EEEEEEEEEvNT_6ParamsE)
        /*014c*/ 	.word	0x00000000


	//----- nvinfo : EIATTR_REGCOUNT
	.align		4
.L_66:
        /*0150*/ 	.byte	0x04, 0x2f
        /*0152*/ 	.short	(.L_68 - .L_67)
	.align		4
.L_67:
        /*0154*/ 	.word	index@(_ZN7cutlass13device_kernelIN5flash19enable_sm80_to_sm89INS1_16FlashAttnFwdSm80INS1_25CollectiveMainloopFwdSm80ILi4ELi1ELb0EN4cute5tupleIJNS5_1CILi128EEENS7_ILi48EEENS7_ILi96EEEEEELi96ENS_6half_tEfNS_4arch4Sm80ELb0ELb1ELb1ELb0ELb0ELb0ELb1ELb0EEENS1_21CollectiveEpilogueFwdINS6_IJS8_SA_S9_EEENS6_IJNS7_ILi1EEESI_SI_EEESC_SE_Li128ELb0ELb1ELb0ELb0EEENS1_19SingleTileSchedulerILb0ELb0ELb1ELi128EEEEEEEEEvNT_6ParamsE)
        /*0158*/ 	.word	0x00000004


	//----- nvinfo : EIATTR_FRAME_SIZE
	.align		4
.L_68:
        /*015c*/ 	.byte	0x04, 0x11
        /*015e*/ 	.short	(.L_70 - .L_69)
	.align		4
.L_69:
        /*0160*/ 	.word	index@(_ZN7cutlass13device_kernelIN5flash19enable_sm80_to_sm89INS1_16FlashAttnFwdSm80INS1_25CollectiveMainloopFwdSm80ILi4ELi1ELb0EN4cute5tupleIJNS5_1CILi128EEENS7_ILi48EEENS7_ILi96EEEEEELi96ENS_6half_tEfNS_4arch4Sm80ELb0ELb1ELb1ELb0ELb0ELb0ELb1ELb0EEENS1_21CollectiveEpilogueFwdINS6_IJS8_SA_S9_EEENS6_IJNS7_ILi1EEESI_SI_EEESC_SE_Li128ELb0ELb1ELb0ELb0EEENS1_19SingleTileSchedulerILb0ELb0ELb1ELi128EEEEEEEEEvNT_6ParamsE)
        /*0164*/ 	.word	0x00000000


	//----- nvinfo : EIATTR_REGCOUNT
	.align		4
.L_70:
        /*0168*/ 	.byte	0x04, 0x2f
        /*016a*/ 	.short	(.L_72 - .L_71)
	.align		4
.L_71:
        /*016c*/ 	.word	index@(_ZN7cutlass13device_kernelIN5flash19enable_sm80_to_sm89INS1_16FlashAttnFwdSm80INS1_25CollectiveMainloopFwdSm80ILi4ELi1ELb0EN4cute5tupleIJNS5_1CILi128EEENS7_ILi64EEENS7_ILi96EEEEEELi96ENS_6half_tEfNS_4arch4Sm80ELb0ELb0ELb1ELb1ELb0ELb1ELb1ELb0EEENS1_21CollectiveEpilogueFwdINS6_IJS8_SA_S9_EEENS6_IJNS7_ILi1EEESI_SI_EEESC_SE_Li128ELb1ELb1ELb0ELb0EEENS1_19SingleTileSchedulerILb1ELb0ELb1ELi128EEEEEEEEEvNT_6ParamsE)
        /*0170*/ 	.word	0x00000004


	//----- nvinfo : EIATTR_FRAME_SIZE
	.align		4
.L_72:
        /*0174*/ 	.byte	0x04, 0x11
        /*0176*/ 	.short	(.L_74 - .L_73)
	.align		4
.L_73:
        /*0178*/ 	.word	index@(_ZN7cutlass13device_kernelIN5flash19enable_sm80_to_sm89INS1_16FlashAttnFwdSm80INS1_25CollectiveMainloopFwdSm80ILi4ELi1ELb0EN4cute5tupleIJNS5_1CILi128EEENS7_ILi64EEENS7_ILi96EEEEEELi96ENS_6half_tEfNS_4arch4Sm80ELb0ELb0ELb1ELb1ELb0ELb1ELb1ELb0EEENS1_21CollectiveEpilogueFwdINS6_IJS8_SA_S9_EEENS6_IJNS7_ILi1EEESI_SI_EEESC_SE_Li128ELb1ELb1ELb0ELb0EEENS1_19SingleTileSchedulerILb1ELb0ELb1ELi128EEEEEEEEEvNT_6ParamsE)
        /*017c*/ 	.word	0x00000000


	//----- nvinfo : EIATTR_REGCOUNT
	.align		4
.L_74:
        /*0180*/ 	.byte	0x04, 0x2f
        /*0182*/ 	.short	(.L_76 - .L_75)
	.align		4
.L_75:
        /*0184*/ 	.word	index@(_ZN7cutlass13device_kernelIN5flash19enable_sm80_to_sm89INS1_16FlashAttnFwdSm80INS1_25CollectiveMainloopFwdSm80ILi4ELi1ELb0EN4cute5tupleIJNS5_1CILi128EEENS7_ILi64EEENS7_ILi96EEEEEELi96ENS_6half_tEfNS_4arch4Sm80ELb0ELb0ELb1ELb1ELb0ELb0ELb1ELb0EEENS1_21CollectiveEpilogueFwdINS6_IJS8_SA_S9_EEENS6_IJNS7_ILi1EEESI_SI_EEESC_SE_Li128ELb1ELb1ELb0ELb0EEENS1_19SingleTileSchedulerILb1ELb0ELb1ELi128EEEEEEEEEvNT_6ParamsE)
        /*0188*/ 	.word	0x00000004


	//----- nvinfo : EIATTR_FRAME_SIZE
	.align		4
.L_76:
        /*018c*/ 	.byte	0x04, 0x11
        /*018e*/ 	.short	(.L_78 - .L_77)
	.align		4
.L_77:
        /*0190*/ 	.word	index@(_ZN7cutlass13device_kernelIN5flash19enable_sm80_to_sm89INS1_16FlashAttnFwdSm80INS1_25CollectiveMainloopFwdSm80ILi4ELi1ELb0EN4cute5tupleIJNS5_1CILi128EEENS7_ILi64EEENS7_ILi96EEEEEELi96ENS_6half_tEfNS_4arch4Sm80ELb0ELb0ELb1ELb1ELb0ELb0ELb1ELb0EEENS1_21CollectiveEpilogueFwdINS6_IJS8_SA_S9_EEENS6_IJNS7_ILi1EEESI_SI_EEESC_SE_Li128ELb1ELb1ELb0ELb0EEENS1_19SingleTileSchedulerILb1ELb0ELb1ELi128EEEEEEEEEvNT_6ParamsE)
        /*0194*/ 	.word	0x00000000


	//----- nvinfo : EIATTR_REGCOUNT
	.align		4
.L_78:
        /*0198*/ 	.byte	0x04, 0x2f
        /*019a*/ 	.short	(.L_80 - .L_79)
	.align		4
.L_79:
        /*019c*/ 	.word	index@(_ZN7cutlass13device_kernelIN5flash19enable_sm80_to_sm89INS1_16FlashAttnFwdSm80INS1_25CollectiveMainloopFwdSm80ILi4ELi1ELb0EN4cute5tupleIJNS5_1CILi128EEENS7_ILi64EEENS7_ILi96EEEEEELi96ENS_6half_tEfNS_4arch4Sm80ELb0ELb0ELb1ELb0ELb0ELb0ELb1ELb0EEENS1_21CollectiveEpilogueFwdINS6_IJS8_SA_S9_EEENS6_IJNS7_ILi1EEESI_SI_EEESC_SE_Li128ELb0ELb1ELb0ELb0EEENS1_19SingleTileSchedulerILb0ELb0ELb1ELi128EEEEEEEEEvNT_6ParamsE)
        /*01a0*/ 	.word	0x00000004


	//----- nvinfo : EIATTR_FRAME_SIZE
	.align		4
.L_80:
        /*01a4*/ 	.byte	0x04, 0x11
        /*01a6*/ 	.short	(.L_82 - .L_81)
	.align		4
.L_81:
        /*01a8*/ 	.word	index@(_ZN7cutlass13device_kernelIN5flash19enable_sm80_to_sm89INS1_16FlashAttnFwdSm80INS1_25CollectiveMainloopFwdSm80ILi4ELi1ELb0EN4cute5tupleIJNS5_1CILi128EEENS7_ILi64EEENS7_ILi96EEEEEELi96ENS_6half_tEfNS_4arch4Sm80ELb0ELb0ELb1ELb0ELb0ELb0ELb1ELb0EEENS1_21CollectiveEpilogueFwdINS6_IJS8_SA_S9_EEENS6_IJNS7_ILi1EEESI_SI_EEESC_SE_Li128ELb0ELb1ELb0ELb0EEENS1_19SingleTileSchedulerILb0ELb0ELb1ELi128EEEEEEEEEvNT_6ParamsE)
        /*01ac*/ 	.word	0x00000000


	//----- nvinfo : EIATTR_MIN_STACK_SIZE
	.align		4
.L_82:
        /*01b0*/ 	.byte	0x04, 0x12
        /*01b2*/ 	.short	(.L_84 - .L_83)
	.align		4
.L_83:
        /*01b4*/ 	.word	index@(_ZN7cutlass13device_kernelIN5flash19enable_sm80_to_sm89INS1_16FlashAttnFwdSm80INS1_25CollectiveMainloopFwdSm80ILi4ELi1ELb0EN4cute5tupleIJNS5_1CILi128EEENS7_ILi64EEENS7_ILi96EEEEEELi96ENS_6half_tEfNS_4arch4Sm80ELb0ELb0ELb1ELb0ELb0ELb0ELb1ELb0EEENS1_21CollectiveEpilogueFwdINS6_IJS8_SA_S9_EEENS6_IJNS7_ILi1EEESI_SI_EEESC_SE_Li128ELb0ELb1ELb0ELb0EEENS1_19SingleTileSchedulerILb0ELb0ELb1ELi128EEEEEEEEEvNT_6ParamsE)
        /*01b8*/ 	.word	0x00000000


	//----- nvinfo : EIATTR_MIN_STACK_SIZE
	.align		4
.L_84:
        /*01bc*/ 	.byte	0x04, 0x12
        /*01be*/ 	.short	(.L_86 - .L_85)
	.align		4
.L_85:
        /*01c0*/ 	.word	index@(_ZN7cutlass13device_kernelIN5flash19enable_sm80_to_sm89INS1_16FlashAttnFwdSm80INS1_25CollectiveMainloopFwdSm80ILi4ELi1ELb0EN4cute5tupleIJNS5_1CILi128EEENS7_ILi64EEENS7_ILi96EEEEEELi96ENS_6half_tEfNS_4arch4Sm80ELb0ELb0ELb1ELb1ELb0ELb0ELb1ELb0EEENS1_21CollectiveEpilogueFwdINS6_IJS8_SA_S9_EEENS6_IJNS7_ILi1EEESI_SI_EEESC_SE_Li128ELb1ELb1ELb0ELb0EEENS1_19SingleTileSchedulerILb1ELb0ELb1ELi128EEEEEEEEEvNT_6ParamsE)
        /*01c4*/ 	.word	0x00000000


	//----- nvinfo : EIATTR_MIN_STACK_SIZE
	.align		4
.L_86:
        /*01c8*/ 	.byte	0x04, 0x12
        /*01ca*/ 	.short	(.L_88 - .L_87)
	.align		4
.L_87:
        /*01cc*/ 	.word	index@(_ZN7cutlass13device_kernelIN5flash19enable_sm80_to_sm89INS1_16FlashAttnFwdSm80INS1_25CollectiveMainloopFwdSm80ILi4ELi1ELb0EN4cute5tupleIJNS5_1CILi128EEENS7_ILi64EEENS7_ILi96EEEEEELi96ENS_6half_tEfNS_4arch4Sm80ELb0ELb0ELb1ELb1ELb0ELb1ELb1ELb0EEENS1_21CollectiveEpilogueFwdINS6_IJS8_SA_S9_EEENS6_IJNS7_ILi1EEESI_SI_EEESC_SE_Li128ELb1ELb1ELb0ELb0EEENS1_19SingleTileSchedulerILb1ELb0ELb1ELi128EEEEEEEEEvNT_6ParamsE)
        /*01d0*/ 	.word	0x00000000


	//----- nvinfo : EIATTR_MIN_STACK_SIZE
	.align		4
.L_88:
        /*01d4*/ 	.byte	0x04, 0x12
        /*01d6*/ 	.short	(.L_90 - .L_89)
	.align		4
.L_89:
        /*01d8*/ 	.word	index@(_ZN7cutlass13device_kernelIN5flash19enable_sm80_to_sm89INS1_16FlashAttnFwdSm80INS1_25CollectiveMainloopFwdSm80ILi4ELi1ELb0EN4cute5tupleIJNS5_1CILi128EEENS7_ILi48EEENS7_ILi96EEEEEELi96ENS_6half_tEfNS_4arch4Sm80ELb0ELb1ELb1ELb0ELb0ELb0ELb1ELb0EEENS1_21CollectiveEpilogueFwdINS6_IJS8_SA_S9_EEENS6_IJNS7_ILi1EEESI_SI_EEESC_SE_Li128ELb0ELb1ELb0ELb0EEENS1_19SingleTileSchedulerILb0ELb0ELb1ELi128EEEEEEEEEvNT_6ParamsE)
        /*01dc*/ 	.word	0x00000000


	//----- nvinfo : EIATTR_MIN_STACK_SIZE
	.align		4
.L_90:
        /*01e0*/ 	.byte	0x04, 0x12
        /*01e2*/ 	.short	(.L_92 - .L_91)
	.align		4
.L_91:
        /*01e4*/ 	.word	index@(_ZN7cutlass13device_kernelIN5flash19enable_sm80_to_sm89INS1_16FlashAttnFwdSm80INS1_25CollectiveMainloopFwdSm80ILi4ELi1ELb0EN4cute5tupleIJNS5_1CILi128EEENS7_ILi48EEENS7_ILi96EEEEEELi96ENS_6half_tEfNS_4arch4Sm80ELb0ELb1ELb1ELb1ELb0ELb0ELb1ELb0EEENS1_21CollectiveEpilogueFwdINS6_IJS8_SA_S9_EEENS6_IJNS7_ILi1EEESI_SI_EEESC_SE_Li128ELb1ELb1ELb0ELb0EEENS1_19SingleTileSchedulerILb1ELb0ELb1ELi128EEEEEEEEEvNT_6ParamsE)
        /*01e8*/ 	.word	0x00000000


	//----- nvinfo : EIATTR_MIN_STACK_SIZE
	.align		4
.L_92:
        /*01ec*/ 	.byte	0x04, 0x12
        /*01ee*/ 	.short	(.L_94 - .L_93)
	.align		4
.L_93:
        /*01f0*/ 	.word	index@(_ZN7cutlass13device_kernelIN5flash19enable_sm80_to_sm89INS1_16FlashAttnFwdSm80INS1_25CollectiveMainloopFwdSm80ILi4ELi1ELb0EN4cute5tupleIJNS5_1CILi128EEENS7_ILi48EEENS7_ILi96EEEEEELi96ENS_6half_tEfNS_4arch4Sm80ELb0ELb1ELb1ELb1ELb0ELb1ELb1ELb0EEENS1_21CollectiveEpilogueFwdINS6_IJS8_SA_S9_EEENS6_IJNS7_ILi1EEESI_SI_EEESC_SE_Li128ELb1ELb1ELb0ELb0EEENS1_19SingleTileSchedulerILb1ELb0ELb1ELi128EEEEEEEEEvNT_6ParamsE)
        /*01f4*/ 	.word	0x00000000


	//----- nvinfo : EIATTR_MIN_STACK_SIZE
	.align		4
.L_94:
        /*01f8*/ 	.byte	0x04, 0x12
        /*01fa*/ 	.short	(.L_96 - .L_95)
	.align		4
.L_95:
        /*01fc*/ 	.word	index@(_ZN7cutlass13device_kernelIN5flash19enable_sm80_to_sm89INS1_16FlashAttnFwdSm80INS1_25CollectiveMainloopFwdSm80ILi4ELi1ELb0EN4cute5tupleIJNS5_1CILi128EEENS7_ILi64EEENS7_ILi96EEEEEELi96ENS_6half_tEfNS_4arch4Sm80ELb1ELb0ELb1ELb0ELb0ELb0ELb1ELb0EEENS1_21CollectiveEpilogueFwdINS6_IJS8_SA_S9_EEENS6_IJNS7_ILi1EEESI_SI_EEESC_SE_Li128ELb0ELb1ELb0ELb0EEENS1_30DynamicPersistentTileSchedulerILi128ELi128ELb0ELb1ELb0EEEEEEEEEvNT_6ParamsE)
        /*0200*/ 	.word	0x00000000


	//----- nvinfo : EIATTR_MIN_STACK_SIZE
	.align		4
.L_96:
        /*0204*/ 	.byte	0x04, 0x12
        /*0206*/ 	.short	(.L_98 - .L_97)
	.align		4
.L_97:
        /*0208*/ 	.word	index@(_ZN7cutlass13device_kernelIN5flash19enable_sm80_to_sm89INS1_16FlashAttnFwdSm80INS1_25CollectiveMainloopFwdSm80ILi4ELi1ELb0EN4cute5tupleIJNS5_1CILi128EEENS7_ILi64EEENS7_ILi96EEEEEELi96ENS_6half_tEfNS_4arch4Sm80ELb1ELb0ELb1ELb1ELb0ELb0ELb1ELb0EEENS1_21CollectiveEpilogueFwdINS6_IJS8_SA_S9_EEENS6_IJNS7_ILi1EEESI_SI_EEESC_SE_Li128ELb1ELb1ELb0ELb0EEENS1_19SingleTileSchedulerILb1ELb0ELb1ELi128EEEEEEEEEvNT_6ParamsE)
        /*020c*/ 	.word	0x00000000


	//----- nvinfo : EIATTR_MIN_STACK_SIZE
	.align		4
.L_98:
        /*0210*/ 	.byte	0x04, 0x12
        /*0212*/ 	.short	(.L_100 - .L_99)
	.align		4
.L_99:
        /*0214*/ 	.word	index@(_ZN7cutlass13device_kernelIN5flash19enable_sm80_to_sm89INS1_16FlashAttnFwdSm80INS1_25CollectiveMainloopFwdSm80ILi4ELi1ELb0EN4cute5tupleIJNS5_1CILi128EEENS7_ILi64EEENS7_ILi96EEEEEELi96ENS_6half_tEfNS_4arch4Sm80ELb1ELb0ELb1ELb1ELb0ELb1ELb1ELb0EEENS1_21CollectiveEpilogueFwdINS6_IJS8_SA_S9_EEENS6_IJNS7_ILi1EEESI_SI_EEESC_SE_Li128ELb1ELb1ELb0ELb0EEENS1_19SingleTileSchedulerILb1ELb0ELb1ELi128EEEEEEEEEvNT_6ParamsE)
        /*0218*/ 	.word	0x00000000


	//----- nvinfo : EIATTR_MIN_STACK_SIZE
	.align		4
.L_100:
        /*021c*/ 	.byte	0x04, 0x12
        /*021e*/ 	.short	(.L_102 - .L_101)
	.align		4
.L_101:
        /*0220*/ 	.word	index@(_ZN7cutlass13device_kernelIN5flash19enable_sm80_to_sm89INS1_16FlashAttnFwdSm80INS1_25CollectiveMainloopFwdSm80ILi4ELi1ELb0EN4cute5tupleIJNS5_1CILi128EEENS7_ILi64EEENS7_ILi96EEEEEELi96ENS_6half_tEfNS_4arch4Sm80ELb0ELb0ELb0ELb0ELb0ELb0ELb1ELb0EEENS1_21CollectiveEpilogueFwdINS6_IJS8_SA_S9_EEENS6_IJNS7_ILi1EEESI_SI_EEESC_SE_Li128ELb0ELb1ELb0ELb0EEENS1_19SingleTileSchedulerILb0ELb0ELb1ELi128EEEEEEEEEvNT_6ParamsE)
        /*0224*/ 	.word	0x00000000


	//----- nvinfo : EIATTR_MIN_STACK_SIZE
	.align		4
.L_102:
        /*0228*/ 	.byte	0x04, 0x12
        /*022a*/ 	.short	(.L_104 - .L_103)
	.align		4
.L_103:
        /*022c*/ 	.word	index@(_ZN7cutlass13device_kernelIN5flash19enable_sm80_to_sm89INS1_16FlashAttnFwdSm80INS1_25CollectiveMainloopFwdSm80ILi4ELi1ELb0EN4cute5tupleIJNS5_1CILi128EEENS7_ILi64EEENS7_ILi96EEEEEELi96ENS_6half_tEfNS_4arch4Sm80ELb0ELb0ELb0ELb1ELb0ELb0ELb1ELb0EEENS1_21CollectiveEpilogueFwdINS6_IJS8_SA_S9_EEENS6_IJNS7_ILi1EEESI_SI_EEESC_SE_Li128ELb1ELb1ELb0ELb0EEENS1_19SingleTileSchedulerILb1ELb0ELb1ELi128EEEEEEEEEvNT_6ParamsE)
        /*0230*/ 	.word	0x00000000


	//----- nvinfo : EIATTR_MIN_STACK_SIZE
	.align		4
.L_104:
        /*0234*/ 	.byte	0x04, 0x12
        /*0236*/ 	.short	(.L_106 - .L_105)
	.align		4
.L_105:
        /*0238*/ 	.word	index@(_ZN7cutlass13device_kernelIN5flash19enable_sm80_to_sm89INS1_16FlashAttnFwdSm80INS1_25CollectiveMainloopFwdSm80ILi4ELi1ELb0EN4cute5tupleIJNS5_1CILi128EEENS7_ILi64EEENS7_ILi96EEEEEELi96ENS_6half_tEfNS_4arch4Sm80ELb0ELb0ELb0ELb1ELb0ELb1ELb1ELb0EEENS1_21CollectiveEpilogueFwdINS6_IJS8_SA_S9_EEENS6_IJNS7_ILi1EEESI_SI_EEESC_SE_Li128ELb1ELb1ELb0ELb0EEENS1_19SingleTileSchedulerILb1ELb0ELb1ELi128EEEEEEEEEvNT_6ParamsE)
        /*023c*/ 	.word	0x00000000


	//----- nvinfo : EIATTR_MIN_STACK_SIZE
	.align		4
.L_106:
        /*0240*/ 	.byte	0x04, 0x12
        /*0242*/ 	.short	(.L_108 - .L_107)
	.align		4
.L_107:
        /*0244*/ 	.word	index@(_ZN7cutlass13device_kernelIN5flash19enable_sm80_to_sm89INS1_16FlashAttnFwdSm80INS1_25CollectiveMainloopFwdSm80ILi4ELi1ELb0EN4cute5tupleIJNS5_1CILi128EEENS7_ILi48EEENS7_ILi96EEEEEELi96ENS_6half_tEfNS_4arch4Sm80ELb0ELb1ELb0ELb0ELb0ELb0ELb1ELb0EEENS1_21CollectiveEpilogueFwdINS6_IJS8_SA_S9_EEENS6_IJNS7_ILi1EEESI_SI_EEESC_SE_Li128ELb0ELb1ELb0ELb0EEENS1_19SingleTileSchedulerILb0ELb0ELb1ELi128EEEEEEEEEvNT_6ParamsE)
        /*0248*/ 	.word	0x00000000


	//----- nvinfo : EIATTR_MIN_STACK_SIZE
	.align		4
.L_108:
        /*024c*/ 	.byte	0x04, 0x12
        /*024e*/ 	.short	(.L_110 - .L_109)
	.align		4
.L_109:
        /*0250*/ 	.word	index@(_ZN7cutlass13device_kernelIN5flash19enable_sm80_to_sm89INS1_16FlashAttnFwdSm80INS1_25CollectiveMainloopFwdSm80ILi4ELi1ELb0EN4cute5tupleIJNS5_1CILi128EEENS7_ILi48EEENS7_ILi96EEEEEELi96ENS_6half_tEfNS_4arch4Sm80ELb0ELb1ELb0ELb1ELb0ELb0ELb1ELb0EEENS1_21CollectiveEpilogueFwdINS6_IJS8_SA_S9_EEENS6_IJNS7_ILi1EEESI_SI_EEESC_SE_Li128ELb1ELb1ELb0ELb0EEENS1_19SingleTileSchedulerILb1ELb0ELb1ELi128EEEEEEEEEvNT_6ParamsE)
        /*0254*/ 	.word	0x00000000


	//----- nvinfo : EIATTR_MIN_STACK_SIZE
	.align		4
.L_110:
        /*0258*/ 	.byte	0x04, 0x12
        /*025a*/ 	.short	(.L_112 - .L_111)
	.align		4
.L_111:
        /*025c*/ 	.word	index@(_ZN7cutlass13device_kernelIN5flash19enable_sm80_to_sm89INS1_16FlashAttnFwdSm80INS1_25CollectiveMainloopFwdSm80ILi4ELi1ELb0EN4cute5tupleIJNS5_1CILi128EEENS7_ILi48EEENS7_ILi96EEEEEELi96ENS_6half_tEfNS_4arch4Sm80ELb0ELb1ELb0ELb1ELb0ELb1ELb1ELb0EEENS1_21CollectiveEpilogueFwdINS6_IJS8_SA_S9_EEENS6_IJNS7_ILi1EEESI_SI_EEESC_SE_Li128ELb1ELb1ELb0ELb0EEENS1_19SingleTileSchedulerILb1ELb0ELb1ELi128EEEEEEEEEvNT_6ParamsE)
        /*0260*/ 	.word	0x00000000


	//----- nvinfo : EIATTR_MIN_STACK_SIZE
	.align		4
.L_112:
        /*0264*/ 	.byte	0x04, 0x12
        /*0266*/ 	.short	(.L_114 - .L_113)
	.align		4
.L_113:
        /*0268*/ 	.word	index@(_ZN7cutlass13device_kernelIN5flash19enable_sm80_to_sm89INS1_16FlashAttnFwdSm80INS1_25CollectiveMainloopFwdSm80ILi4ELi1ELb0EN4cute5tupleIJNS5_1CILi128EEENS7_ILi64EEENS7_ILi96EEEEEELi96ENS_6half_tEfNS_4arch4Sm80ELb1ELb0ELb0ELb0ELb0ELb0ELb1ELb0EEENS1_21CollectiveEpilogueFwdINS6_IJS8_SA_S9_EEENS6_IJNS7_ILi1EEESI_SI_EEESC_SE_Li128ELb0ELb1ELb0ELb0EEENS1_30DynamicPersistentTileSchedulerILi128ELi128ELb0ELb1ELb0EEEEEEEEEvNT_6ParamsE)
        /*026c*/ 	.word	0x00000000


	//----- nvinfo : EIATTR_MIN_STACK_SIZE
	.align		4
.L_114:
        /*0270*/ 	.byte	0x04, 0x12
        /*0272*/ 	.short	(.L_116 - .L_115)
	.align		4
.L_115:
        /*0274*/ 	.word	index@(_ZN7cutlass13device_kernelIN5flash19enable_sm80_to_sm89INS1_16FlashAttnFwdSm80INS1_25CollectiveMainloopFwdSm80ILi4ELi1ELb0EN4cute5tupleIJNS5_1CILi128EEENS7_ILi64EEENS7_ILi96EEEEEELi96ENS_6half_tEfNS_4arch4Sm80ELb1ELb0ELb0ELb1ELb0ELb0ELb1ELb0EEENS1_21CollectiveEpilogueFwdINS6_IJS8_SA_S9_EEENS6_IJNS7_ILi1EEESI_SI_EEESC_SE_Li128ELb1ELb1ELb0ELb0EEENS1_19SingleTileSchedulerILb1ELb0ELb1ELi128EEEEEEEEEvNT_6ParamsE)
        /*0278*/ 	.word	0x00000000


	//----- nvinfo : EIATTR_MIN_STACK_SIZE
	.align		4
.L_116:
        /*027c*/ 	.byte	0x04, 0x12
        /*027e*/ 	.short	(.L_118 - .L_117)
	.align		4
.L_117:
        /*0280*/ 	.word	index@(_ZN7cutlass13device_kernelIN5flash19enable_sm80_to_sm89INS1_16FlashAttnFwdSm80INS1_25CollectiveMainloopFwdSm80ILi4ELi1ELb0EN4cute5tupleIJNS5_1CILi128EEENS7_ILi64EEENS7_ILi96EEEEEELi96ENS_6half_tEfNS_4arch4Sm80ELb1ELb0ELb0ELb1ELb0ELb1ELb1ELb0EEENS1_21CollectiveEpilogueFwdINS6_IJS8_SA_S9_EEENS6_IJNS7_ILi1EEESI_SI_EEESC_SE_Li128ELb1ELb1ELb0ELb0EEENS1_19SingleTileSchedulerILb1ELb0ELb1ELi128EEEEEEEEEvNT_6ParamsE)
        /*0284*/ 	.word	0x00000000
.L_118:


//--------------------- .nv.compat                --------------------------
	.section	.nv.compat,"",@"SHT_CUDA_COMPAT_INFO"
	.align	4
        /*0000*/ 	.byte	0x02, 0x09, 0x01, 0x00, 0x02, 0x02, 0x01, 0x00, 0x02, 0x05, 0x05, 0x00, 0x03, 0x07, 0x01, 0x01
        /*0010*/ 	.byte	0x02, 0x03, 0x00, 0x00, 0x02, 0x06, 0x01, 0x00, 0x04, 0x0b, 0x08, 0x00, 0x00, 0x00, 0x00, 0x00
        /*0020*/ 	.byte	0x00, 0x00, 0x00, 0x00


//--------------------- .nv.info._ZN7cutlass13device_kernelIN5flash19enable_sm80_to_sm89INS1_16FlashAttnFwdSm80INS1_25CollectiveMainloopFwdSm80ILi4ELi1ELb0EN4cute5tupleIJNS5_1CILi128EEENS7_ILi64EEENS7_ILi96EEEEEELi96ENS_6half_tEfNS_4arch4Sm80ELb0ELb0ELb1ELb0ELb0ELb0ELb1ELb0EEENS1_21CollectiveEpilogueFwdINS6_IJS8_SA_S9_EEENS6_IJNS7_ILi1EEESI_SI_EEESC_SE_Li128ELb0ELb1ELb0ELb0EEENS1_19SingleTileSchedulerILb0ELb0ELb1ELi128EEEEEEEEEvNT_6ParamsE --------------------------
	.section	.nv.info._ZN7cutlass13device_kernelIN5flash19enable_sm80_to_sm89INS1_16FlashAttnFwdSm80INS1_25CollectiveMainloopFwdSm80ILi4ELi1ELb0EN4cute5tupleIJNS5_1CILi128EEENS7_ILi64EEENS7_ILi96EEEEEELi96ENS_6half_tEfNS_4arch4Sm80ELb0ELb0ELb1ELb0ELb0ELb0ELb1ELb0EEENS1_21CollectiveEpilogueFwdINS6_IJS8_SA_S9_EEENS6_IJNS7_ILi1EEESI_SI_EEESC_SE_Li128ELb0ELb1ELb0ELb0EEENS1_19SingleTileSchedulerILb0ELb0ELb1ELi128EEEEEEEEEvNT_6ParamsE,"",@"SHT_CUDA_INFO"
	.sectionflags	@""
	.align	4


	//----- nvinfo : EIATTR_CUDA_API_VERSION
	.align		4
        /*0000*/ 	.byte	0x04, 0x37
        /*0002*/ 	.short	(.L_120 - .L_119)
.L_119:
        /*0004*/ 	.word	0x00000082


	//----- nvinfo : EIATTR_KPARAM_INFO
	.align		4
.L_120:
        /*0008*/ 	.byte	0x04, 0x17
        /*000a*/ 	.short	(.L_122 - .L_121)
.L_121:
        /*000c*/ 	.word	0x00000000
        /*0010*/ 	.short	0x0000
        /*0012*/ 	.short	0x0000
        /*0014*/ 	.byte	0x00, 0xf0, 0x61, 0x10


	//----- nvinfo : EIATTR_SPARSE_MMA_MASK
	.align		4
.L_122:
        /*0018*/ 	.byte	0x03, 0x50
        /*001a*/ 	.short	0x0000


	//----- nvinfo : EIATTR_MAXREG_COUNT
	.align		4
        /*001c*/ 	.byte	0x03, 0x1b
        /*001e*/ 	.short	0x00ff


	//----- nvinfo : EIATTR_MERCURY_ISA_VERSION
	.align		4
        /*0020*/ 	.byte	0x03, 0x5f
        /*0022*/ 	.short	0x0101


	//----- nvinfo : EIATTR_EXIT_INSTR_OFFSETS
	.align		4
        /*0024*/ 	.byte	0x04, 0x1c
        /*0026*/ 	.short	(.L_124 - .L_123)


	//   ....[0]....
.L_123:
        /*0028*/ 	.word	0x00000010


	//----- nvinfo : EIATTR_MAX_THREADS
	.align		4
.L_124:
        /*002c*/ 	.byte	0x04, 0x05
        /*002e*/ 	.short	(.L_126 - .L_125)
.L_125:
        /*0030*/ 	.word	0x00000080
        /*0034*/ 	.word	0x00000001
        /*0038*/ 	.word	0x00000001


	//----- nvinfo : EIATTR_CBANK_PARAM_SIZE
	.align		4
.L_126:
        /*003c*/ 	.byte	0x03, 0x19
        /*003e*/ 	.short	0x0418


	//----- nvinfo : EIATTR_PARAM_CBANK
	.align		4
        /*0040*/ 	.byte	0x04, 0x0a
        /*0042*/ 	.short	(.L_128 - .L_127)
	.align		4
.L_127:
        /*0044*/ 	.word	index@(.nv.constant0._ZN7cutlass13device_kernelIN5flash19enable_sm80_to_sm89INS1_16FlashAttnFwdSm80INS1_25CollectiveMainloopFwdSm80ILi4ELi1ELb0EN4cute5tupleIJNS5_1CILi128EEENS7_ILi64EEENS7_ILi96EEEEEELi96ENS_6half_tEfNS_4arch4Sm80ELb0ELb0ELb1ELb0ELb0ELb0ELb1ELb0EEENS1_21CollectiveEpilogueFwdINS6_IJS8_SA_S9_EEENS6_IJNS7_ILi1EEESI_SI_EEESC_SE_Li128ELb0ELb1ELb0ELb0EEENS1_19SingleTileSchedulerILb0ELb0ELb1ELi128EEEEEEEEEvNT_6ParamsE)
        /*0048*/ 	.short	0x0210
        /*004a*/ 	.short	0x0418


	//----- nvinfo : EIATTR_SW_WAR
	.align		4
.L_128:
        /*004c*/ 	.byte	0x04, 0x36
        /*004e*/ 	.short	(.L_130 - .L_129)
.L_129:
        /*0050*/ 	.word	0x00000008
.L_130:


//--------------------- .nv.info._ZN7cutlass13device_kernelIN5flash19enable_sm80_to_sm89INS1_16FlashAttnFwdSm80INS1_25CollectiveMainloopFwdSm80ILi4ELi1ELb0EN4cute5tupleIJNS5_1CILi128EEENS7_ILi64EEENS7_ILi96EEEEEELi96ENS_6half_tEfNS_4arch4Sm80ELb0ELb0ELb1ELb1ELb0ELb0ELb1ELb0EEENS1_21CollectiveEpilogueFwdINS6_IJS8_SA_S9_EEENS6_IJNS7_ILi1EEESI_SI_EEESC_SE_Li128ELb1ELb1ELb0ELb0EEENS1_19SingleTileSchedulerILb1ELb0ELb1ELi128EEEEEEEEEvNT_6ParamsE --------------------------
	.section	.nv.info._ZN7cutlass13device_kernelIN5flash19enable_sm80_to_sm89INS1_16FlashAttnFwdSm80INS1_25CollectiveMainloopFwdSm80ILi4ELi1ELb0EN4cute5tupleIJNS5_1CILi128EEENS7_ILi64EEENS7_ILi96EEEEEELi96ENS_6half_tEfNS_4arch4Sm80ELb0ELb0ELb1ELb1ELb0ELb0ELb1ELb0EEENS1_21CollectiveEpilogueFwdINS6_IJS8_SA_S9_EEENS6_IJNS7_ILi1EEESI_SI_EEESC_SE_Li128ELb1ELb1ELb0ELb0EEENS1_19SingleTileSchedulerILb1ELb0ELb1ELi128EEEEEEEEEvNT_6ParamsE,"",@"SHT_CUDA_INFO"
	.sectionflags	@""
	.align	4


	//----- nvinfo : EIATTR_CUDA_API_VERSION
	.align		4
        /*0000*/ 	.byte	0x04, 0x37
        /*0002*/ 	.short	(.L_132 - .L_131)
.L_131:
        /*0004*/ 	.word	0x00000082


	//----- nvinfo : EIATTR_KPARAM_INFO
	.align		4
.L_132:
        /*0008*/ 	.byte	0x04, 0x17
        /*000a*/ 	.short	(.L_134 - .L_133)
.L_133:
        /*000c*/ 	.word	0x00000000
        /*0010*/ 	.short	0x0000
        /*0012*/ 	.short	0x0000
        /*0014*/ 	.byte	0x00, 0xf0, 0x61, 0x10


	//----- nvinfo : EIATTR_SPARSE_MMA_MASK
	.align		4
.L_134:
        /*0018*/ 	.byte	0x03, 0x50
        /*001a*/ 	.short	0x0000


	//----- nvinfo : EIATTR_MAXREG_COUNT
	.align		4
        /*001c*/ 	.byte	0x03, 0x1b
        /*001e*/ 	.short	0x00ff


	//----- nvinfo : EIATTR_MERCURY_ISA_VERSION
	.align		4
        /*0020*/ 	.byte	0x03, 0x5f
        /*0022*/ 	.short	0x0101


	//----- nvinfo : EIATTR_EXIT_INSTR_OFFSETS
	.align		4
        /*0024*/ 	.byte	0x04, 0x1c
        /*0026*/ 	.short	(.L_136 - .L_135)


	//   ....[0]....
.L_135:
        /*0028*/ 	.word	0x00000010


	//----- nvinfo : EIATTR_MAX_THREADS
	.align		4
.L_136:
        /*002c*/ 	.byte	0x04, 0x05
        /*002e*/ 	.short	(.L_138 - .L_137)
.L_137:
        /*0030*/ 	.word	0x00000080
        /*0034*/ 	.word	0x00000001
        /*0038*/ 	.word	0x00000001


	//----- nvinfo : EIATTR_CBANK_PARAM_SIZE
	.align		4
.L_138:
        /*003c*/ 	.byte	0x03, 0x19
        /*003e*/ 	.short	0x0418


	//----- nvinfo : EIATTR_PARAM_CBANK
	.align		4
        /*0040*/ 	.byte	0x04, 0x0a
        /*0042*/ 	.short	(.L_140 - .L_139)
	.align		4
.L_139:
        /*0044*/ 	.word	index@(.nv.constant0._ZN7cutlass13device_kernelIN5flash19enable_sm80_to_sm89INS1_16FlashAttnFwdSm80INS1_25CollectiveMainloopFwdSm80ILi4ELi1ELb0EN4cute5tupleIJNS5_1CILi128EEENS7_ILi64EEENS7_ILi96EEEEEELi96ENS_6half_tEfNS_4arch4Sm80ELb0ELb0ELb1ELb1ELb0ELb0ELb1ELb0EEENS1_21CollectiveEpilogueFwdINS6_IJS8_SA_S9_EEENS6_IJNS7_ILi1EEESI_SI_EEESC_SE_Li128ELb1ELb1ELb0ELb0EEENS1_19SingleTileSchedulerILb1ELb0ELb1ELi128EEEEEEEEEvNT_6ParamsE)
        /*0048*/ 	.short	0x0210
        /*004a*/ 	.short	0x0418


	//----- nvinfo : EIATTR_SW_WAR
	.align		4
.L_140:
        /*004c*/ 	.byte	0x04, 0x36
        /*004e*/ 	.short	(.L_142 - .L_141)
.L_141:
        /*0050*/ 	.word	0x00000008
.L_142:


//--------------------- .nv.info._ZN7cutlass13device_kernelIN5flash19enable_sm80_to_sm89INS1_16FlashAttnFwdSm80INS1_25CollectiveMainloopFwdSm80ILi4ELi1ELb0EN4cute5tupleIJNS5_1CILi128EEENS7_ILi64EEENS7_ILi96EEEEEELi96ENS_6half_tEfNS_4arch4Sm80ELb0ELb0ELb1ELb1ELb0ELb1ELb1ELb0EEENS1_21CollectiveEpilogueFwdINS6_IJS8_SA_S9_EEENS6_IJNS7_ILi1EEESI_SI_EEESC_SE_Li128ELb1ELb1ELb0ELb0EEENS1_19SingleTileSchedulerILb1ELb0ELb1ELi128EEEEEEEEEvNT_6ParamsE --------------------------
	.section	.nv.info._ZN7cutlass13device_kernelIN5flash19enable_sm80_to_sm89INS1_16FlashAttnFwdSm80INS1_25CollectiveMainloopFwdSm80ILi4ELi1ELb0EN4cute5tupleIJNS5_1CILi128EEENS7_ILi64EEENS7_ILi96EEEEEELi96ENS_6half_tEfNS_4arch4Sm80ELb0ELb0ELb1ELb1ELb0ELb1ELb1ELb0EEENS1_21CollectiveEpilogueFwdINS6_IJS8_SA_S9_EEENS6_IJNS7_ILi1EEESI_SI_EEESC_SE_Li128ELb1ELb1ELb0ELb0EEENS1_19SingleTileSchedulerILb1ELb0ELb1ELi128EEEEEEEEEvNT_6ParamsE,"",@"SHT_CUDA_INFO"
	.sectionflags	@""
	.align	4


	//----- nvinfo : EIATTR_CUDA_API_VERSION
	.align		4
        /*0000*/ 	.byte	0x04, 0x37
        /*0002*/ 	.short	(.L_144 - .L_143)
.L_143:
        /*0004*/ 	.word	0x00000082


	//----- nvinfo : EIATTR_KPARAM_INFO
	.align		4
.L_144:
        /*0008*/ 	.byte	0x04, 0x17
        /*000a*/ 	.short	(.L_146 - .L_145)
.L_145:
        /*000c*/ 	.word	0x00000000
        /*0010*/ 	.short	0x0000
        /*0012*/ 	.short	0x0000
        /*0014*/ 	.byte	0x00, 0xf0, 0x61, 0x10


	//----- nvinfo : EIATTR_SPARSE_MMA_MASK
	.align		4
.L_146:
        /*0018*/ 	.byte	0x03, 0x50
        /*001a*/ 	.short	0x0000


	//----- nvinfo : EIATTR_MAXREG_COUNT
	.align		4
        /*001c*/ 	.byte	0x03, 0x1b
        /*001e*/ 	.short	0x00ff


	//----- nvinfo : EIATTR_MERCURY_ISA_VERSION
	.align		4
        /*0020*/ 	.byte	0x03, 0x5f
        /*0022*/ 	.short	0x0101


	//----- nvinfo : EIATTR_EXIT_INSTR_OFFSETS
	.align		4
        /*0024*/ 	.byte	0x04, 0x1c
        /*0026*/ 	.short	(.L_148 - .L_147)


	//   ....[0]....
.L_147:
        /*0028*/ 	.word	0x00000010


	//----- nvinfo : EIATTR_MAX_THREADS
	.align		4
.L_148:
        /*002c*/ 	.byte	0x04, 0x05
        /*002e*/ 	.short	(.L_150 - .L_149)
.L_149:
        /*0030*/ 	.word	0x00000080
        /*0034*/ 	.word	0x00000001
        /*0038*/ 	.word	0x00000001


	//----- nvinfo : EIATTR_CBANK_PARAM_SIZE
	.align		4
.L_150:
        /*003c*/ 	.byte	0x03, 0x19
        /*003e*/ 	.short	0x0418


	//----- nvinfo : EIATTR_PARAM_CBANK
	.align		4
        /*0040*/ 	.byte	0x04, 0x0a
        /*0042*/ 	.short	(.L_152 - .L_151)
	.align		4
.L_151:
        /*0044*/ 	.word	index@(.nv.constant0._ZN7cutlass13device_kernelIN5flash19enable_sm80_to_sm89INS1_16FlashAttnFwdSm80INS1_25CollectiveMainloopFwdSm80ILi4ELi1ELb0EN4cute5tupleIJNS5_1CILi128EEENS7_ILi64EEENS7_ILi96EEEEEELi96ENS_6half_tEfNS_4arch4Sm80ELb0ELb0ELb1ELb1ELb0ELb1ELb1ELb0EEENS1_21CollectiveEpilogueFwdINS6_IJS8_SA_S9_EEENS6_IJNS7_ILi1EEESI_SI_EEESC_SE_Li128ELb1ELb1ELb0ELb0EEENS1_19SingleTileSchedulerILb1ELb0ELb1ELi128EEEEEEEEEvNT_6ParamsE)
        /*0048*/ 	.short	0x0210
        /*004a*/ 	.short	0x0418


	//----- nvinfo : EIATTR_SW_WAR
	.align		4
.L_152:
        /*004c*/ 	.byte	0x04, 0x36
        /*004e*/ 	.short	(.L_154 - .L_153)
.L_153:
        /*0050*/ 	.word	0x00000008
.L_154:


//--------------------- .nv.info._ZN7cutlass13device_kernelIN5flash19enable_sm80_to_sm89INS1_16FlashAttnFwdSm80INS1_25CollectiveMainloopFwdSm80ILi4ELi1ELb0EN4cute5tupleIJNS5_1CILi128EEENS7_ILi48EEENS7_ILi96EEEEEELi96ENS_6half_tEfNS_4arch4Sm80ELb0ELb1ELb1ELb0ELb0ELb0ELb1ELb0EEENS1_21CollectiveEpilogueFwdINS6_IJS8_SA_S9_EEENS6_IJNS7_ILi1EEESI_SI_EEESC_SE_Li128ELb0ELb1ELb0ELb0EEENS1_19SingleTileSchedulerILb0ELb0ELb1ELi128EEEEEEEEEvNT_6ParamsE --------------------------
	.section	.nv.info._ZN7cutlass13device_kernelIN5flash19enable_sm80_to_sm89INS1_16FlashAttnFwdSm80INS1_25CollectiveMainloopFwdSm80ILi4ELi1ELb0EN4cute5tupleIJNS5_1CILi128EEENS7_ILi48EEENS7_ILi96EEEEEELi96ENS_6half_tEfNS_4arch4Sm80ELb0ELb1ELb1ELb0ELb0ELb0ELb1ELb0EEENS1_21CollectiveEpilogueFwdINS6_IJS8_SA_S9_EEENS6_IJNS7_ILi1EEESI_SI_EEESC_SE_Li128ELb0ELb1ELb0ELb0EEENS1_19SingleTileSchedulerILb0ELb0ELb1ELi128EEEEEEEEEvNT_6ParamsE,"",@"SHT_CUDA_INFO"
	.sectionflags	@""
	.align	4


	//----- nvinfo : EIATTR_CUDA_API_VERSION
	.align		4
        /*0000*/ 	.byte	0x04, 0x37
        /*0002*/ 	.short	(.L_156 - .L_155)
.L_155:
        /*0004*/ 	.word	0x00000082


	//----- nvinfo : EIATTR_KPARAM_INFO
	.align		4
.L_156:
        /*0008*/ 	.byte	0x04, 0x17
        /*000a*/ 	.short	(.L_158 - .L_157)
.L_157:
        /*000c*/ 	.word	0x00000000
        /*0010*/ 	.short	0x0000
        /*0012*/ 	.short	0x0000
        /*0014*/ 	.byte	0x00, 0xf0, 0x61, 0x10


	//----- nvinfo : EIATTR_SPARSE_MMA_MASK
	.align		4
.L_158:
        /*0018*/ 	.byte	0x03, 0x50
        /*001a*/ 	.short	0x0000


	//----- nvinfo : EIATTR_MAXREG_COUNT
	.align		4
        /*001c*/ 	.byte	0x03, 0x1b
        /*001e*/ 	.short	0x00ff


	//----- nvinfo : EIATTR_MERCURY_ISA_VERSION
	.align		4
        /*0020*/ 	.byte	0x03, 0x5f
        /*0022*/ 	.short	0x0101


	//----- nvinfo : EIATTR_EXIT_INSTR_OFFSETS
	.align		4
        /*0024*/ 	.byte	0x04, 0x1c
        /*0026*/ 	.short	(.L_160 - .L_159)


	//   ....[0]....
.L_159:
        /*0028*/ 	.word	0x00000010


	//----- nvinfo : EIATTR_MAX_THREADS
	.align		4
.L_160:
        /*002c*/ 	.byte	0x04, 0x05
        /*002e*/ 	.short	(.L_162 - .L_161)
.L_161:
        /*0030*/ 	.word	0x00000080
        /*0034*/ 	.word	0x00000001
        /*0038*/ 	.word	0x00000001


	//----- nvinfo : EIATTR_CBANK_PARAM_SIZE
	.align		4
.L_162:
        /*003c*/ 	.byte	0x03, 0x19
        /*003e*/ 	.short	0x0418


	//----- nvinfo : EIATTR_PARAM_CBANK
	.align		4
        /*0040*/ 	.byte	0x04, 0x0a
        /*0042*/ 	.short	(.L_164 - .L_163)
	.align		4
.L_163:
        /*0044*/ 	.word	index@(.nv.constant0._ZN7cutlass13device_kernelIN5flash19enable_sm80_to_sm89INS1_16FlashAttnFwdSm80INS1_25CollectiveMainloopFwdSm80ILi4ELi1ELb0EN4cute5tupleIJNS5_1CILi128EEENS7_ILi48EEENS7_ILi96EEEEEELi96ENS_6half_tEfNS_4arch4Sm80ELb0ELb1ELb1ELb0ELb0ELb0ELb1ELb0EEENS1_21CollectiveEpilogueFwdINS6_IJS8_SA_S9_EEENS6_IJNS7_ILi1EEESI_SI_EEESC_SE_Li128ELb0ELb1ELb0ELb0EEENS1_19SingleTileSchedulerILb0ELb0ELb1ELi128EEEEEEEEEvNT_6ParamsE)
        /*0048*/ 	.short	0x0210
        /*004a*/ 	.short	0x0418


	//----- nvinfo : EIATTR_SW_WAR
	.align		4
.L_164:
        /*004c*/ 	.byte	0x04, 0x36
        /*004e*/ 	.short	(.L_166 - .L_165)
.L_165:
        /*0050*/ 	.word	0x00000008
.L_166:


//--------------------- .nv.info._ZN7cutlass13device_kernelIN5flash19enable_sm80_to_sm89INS1_16FlashAttnFwdSm80INS1_25CollectiveMainloopFwdSm80ILi4ELi1ELb0EN4cute5tupleIJNS5_1CILi128EEENS7_ILi48EEENS7_ILi96EEEEEELi96ENS_6half_tEfNS_4arch4Sm80ELb0ELb1ELb1ELb1ELb0ELb0ELb1ELb0EEENS1_21CollectiveEpilogueFwdINS6_IJS8_SA_S9_EEENS6_IJNS7_ILi1EEESI_SI_EEESC_SE_Li128ELb1ELb1ELb0ELb0EEENS1_19SingleTileSchedulerILb1ELb0ELb1ELi128EEEEEEEEEvNT_6ParamsE --------------------------
	.section	.nv.info._ZN7cutlass13device_kernelIN5flash19enable_sm80_to_sm89INS1_16FlashAttnFwdSm80INS1_25CollectiveMainloopFwdSm80ILi4ELi1ELb0EN4cute5tupleIJNS5_1CILi128EEENS7_ILi48EEENS7_ILi96EEEEEELi96ENS_6half_tEfNS_4arch4Sm80ELb0ELb1ELb1ELb1ELb0ELb0ELb1ELb0EEENS1_21CollectiveEpilogueFwdINS6_IJS8_SA_S9_EEENS6_IJNS7_ILi1EEESI_SI_EEESC_SE_Li128ELb1ELb1ELb0ELb0EEENS1_19SingleTileSchedulerILb1ELb0ELb1ELi128EEEEEEEEEvNT_6ParamsE,"",@"SHT_CUDA_INFO"
	.sectionflags	@""
	.align	4


	//----- nvinfo : EIATTR_CUDA_API_VERSION
	.align		4
        /*0000*/ 	.byte	0x04, 0x37
        /*0002*/ 	.short	(.L_168 - .L_167)
.L_167:
        /*0004*/ 	.word	0x00000082


	//----- nvinfo : EIATTR_KPARAM_INFO
	.align		4
.L_168:
        /*0008*/ 	.byte	0x04, 0x17
        /*000a*/ 	.short	(.L_170 - .L_169)
.L_169:
        /*000c*/ 	.word	0x00000000
        /*0010*/ 	.short	0x0000
        /*0012*/ 	.short	0x0000
        /*0014*/ 	.byte	0x00, 0xf0, 0x61, 0x10


	//----- nvinfo : EIATTR_SPARSE_MMA_MASK
	.align		4
.L_170:
        /*0018*/ 	.byte	0x03, 0x50
        /*001a*/ 	.short	0x0000


	//----- nvinfo : EIATTR_MAXREG_COUNT
	.align		4
        /*001c*/ 	.byte	0x03, 0x1b
        /*001e*/ 	.short	0x00ff


	//----- nvinfo : EIATTR_MERCURY_ISA_VERSION
	.align		4
        /*0020*/ 	.byte	0x03, 0x5f
        /*0022*/ 	.short	0x0101


	//----- nvinfo : EIATTR_EXIT_INSTR_OFFSETS
	.align		4
        /*0024*/ 	.byte	0x04, 0x1c
        /*0026*/ 	.short	(.L_172 - .L_171)


	//   ....[0]....
.L_171:
        /*0028*/ 	.word	0x00000010


	//----- nvinfo : EIATTR_MAX_THREADS
	.align		4
.L_172:
        /*002c*/ 	.byte	0x04, 0x05
        /*002e*/ 	.short	(.L_174 - .L_173)
.L_173:
        /*0030*/ 	.word	0x00000080
        /*0034*/ 	.word	0x00000001
        /*0038*/ 	.word	0x00000001


	//----- nvinfo : EIATTR_CBANK_PARAM_SIZE
	.align		4
.L_174:
        /*003c*/ 	.byte	0x03, 0x19
        /*003e*/ 	.short	0x0418


	//----- nvinfo : EIATTR_PARAM_CBANK
	.align		4
        /*0040*/ 	.byte	0x04, 0x0a
        /*0042*/ 	.short	(.L_176 - .L_175)
	.align		4
.L_175:
        /*0044*/ 	.word	index@(.nv.constant0._ZN7cutlass13device_kernelIN5flash19enable_sm80_to_sm89INS1_16FlashAttnFwdSm80INS1_25CollectiveMainloopFwdSm80ILi4ELi1ELb0EN4cute5tupleIJNS5_1CILi128EEENS7_ILi48EEENS7_ILi96EEEEEELi96ENS_6half_tEfNS_4arch4Sm80ELb0ELb1ELb1ELb1ELb0ELb0ELb1ELb0EEENS1_21CollectiveEpilogueFwdINS6_IJS8_SA_S9_EEENS6_IJNS7_ILi1EEESI_SI_EEESC_SE_Li128ELb1ELb1ELb0ELb0EEENS1_19SingleTileSchedulerILb1ELb0ELb1ELi128EEEEEEEEEvNT_6ParamsE)
        /*0048*/ 	.short	0x0210
        /*004a*/ 	.short	0x0418


	//----- nvinfo : EIATTR_SW_WAR
	.align		4
.L_176:
        /*004c*/ 	.byte	0x04, 0x36
        /*004e*/ 	.short	(.L_178 - .L_177)
.L_177:
        /*0050*/ 	.word	0x00000008
.L_178:


//--------------------- .nv.info._ZN7cutlass13device_kernelIN5flash19enable_sm80_to_sm89INS1_16FlashAttnFwdSm80INS1_25CollectiveMainloopFwdSm80ILi4ELi1ELb0EN4cute5tupleIJNS5_1CILi128EEENS7_ILi48EEENS7_ILi96EEEEEELi96ENS_6half_tEfNS_4arch4Sm80ELb0ELb1ELb1ELb1ELb0ELb1ELb1ELb0EEENS1_21CollectiveEpilogueFwdINS6_IJS8_SA_S9_EEENS6_IJNS7_ILi1EEESI_SI_EEESC_SE_Li128ELb1ELb1ELb0ELb0EEENS1_19SingleTileSchedulerILb1ELb0ELb1ELi128EEEEEEEEEvNT_6ParamsE --------------------------
	.section	.nv.info._ZN7cutlass13device_kernelIN5flash19enable_sm80_to_sm89INS1_16FlashAttnFwdSm80INS1_25CollectiveMainloopFwdSm80ILi4ELi1ELb0EN4cute5tupleIJNS5_1CILi128EEENS7_ILi48EEENS7_ILi96EEEEEELi96ENS_6half_tEfNS_4arch4Sm80ELb0ELb1ELb1ELb1ELb0ELb1ELb1ELb0EEENS1_21CollectiveEpilogueFwdINS6_IJS8_SA_S9_EEENS6_IJNS7_ILi1EEESI_SI_EEESC_SE_Li128ELb1ELb1ELb0ELb0EEENS1_19SingleTileSchedulerILb1ELb0ELb1ELi128EEEEEEEEEvNT_6ParamsE,"",@"SHT_CUDA_INFO"
	.sectionflags	@""
	.align	4


	//----- nvinfo : EIATTR_CUDA_API_VERSION
	.align		4
        /*0000*/ 	.byte	0x04, 0x37
        /*0002*/ 	.short	(.L_180 - .L_179)
.L_179:
        /*0004*/ 	.word	0x00000082


	//----- nvinfo : EIATTR_KPARAM_INFO
	.align		4
.L_180:
        /*0008*/ 	.byte	0x04, 0x17
        /*000a*/ 	.short	(.L_182 - .L_181)
.L_181:
        /*000c*/ 	.word	0x00000000
        /*0010*/ 	.short	0x0000
        /*0012*/ 	.short	0x0000
        /*0014*/ 	.byte	0x00, 0xf0, 0x61, 0x10


	//----- nvinfo : EIATTR_SPARSE_MMA_MASK
	.align		4
.L_182:
        /*0018*/ 	.byte	0x03, 0x50
        /*001a*/ 	.short	0x0000


	//----- nvinfo : EIATTR_MAXREG_COUNT
	.align		4
        /*001c*/ 	.byte	0x03, 0x1b
        /*001e*/ 	.short	0x00ff


	//----- nvinfo : EIATTR_MERCURY_ISA_VERSION
	.align		4
        /*0020*/ 	.byte	0x03, 0x5f
        /*0022*/ 	.short	0x0101


	//----- nvinfo : EIATTR_EXIT_INSTR_OFFSETS
	.align		4
        /*0024*/ 	.byte	0x04, 0x1c
        /*0026*/ 	.short	(.L_184 - .L_183)


	//   ....[0]....
.L_183:
        /*0028*/ 	.word	0x00000010


	//----- nvinfo : EIATTR_MAX_THREADS
	.align		4
.L_184:
        /*002c*/ 	.byte	0x04, 0x05
        /*002e*/ 	.short	(.L_186 - .L_185)
.L_185:
        /*0030*/ 	.word	0x00000080
        /*0034*/ 	.word	0x00000001
        /*0038*/ 	.word	0x00000001


	//----- nvinfo : EIATTR_CBANK_PARAM_SIZE
	.align		4
.L_186:
        /*003c*/ 	.byte	0x03, 0x19
        /*003e*/ 	.short	0x0418


	//----- nvinfo : EIATTR_PARAM_CBANK
	.align		4
        /*0040*/ 	.byte	0x04, 0x0a
        /*0042*/ 	.short	(.L_188 - .L_187)
	.align		4
.L_187:
        /*0044*/ 	.word	index@(.nv.constant0._ZN7cutlass13device_kernelIN5flash19enable_sm80_to_sm89INS1_16FlashAttnFwdSm80INS1_25CollectiveMainloopFwdSm80ILi4ELi1ELb0EN4cute5tupleIJNS5_1CILi128EEENS7_ILi48EEENS7_ILi96EEEEEELi96ENS_6half_tEfNS_4arch4Sm80ELb0ELb1ELb1ELb1ELb0ELb1ELb1ELb0EEENS1_21CollectiveEpilogueFwdINS6_IJS8_SA_S9_EEENS6_IJNS7_ILi1EEESI_SI_EEESC_SE_Li128ELb1ELb1ELb0ELb0EEENS1_19SingleTileSchedulerILb1ELb0ELb1ELi128EEEEEEEEEvNT_6ParamsE)
        /*0048*/ 	.short	0x0210
        /*004a*/ 	.short	0x0418


	//----- nvinfo : EIATTR_SW_WAR
	.align		4
.L_188:
        /*004c*/ 	.byte	0x04, 0x36
        /*004e*/ 	.short	(.L_190 - .L_189)
.L_189:
        /*0050*/ 	.word	0x00000008
.L_190:


//--------------------- .nv.info._ZN7cutlass13device_kernelIN5flash19enable_sm80_to_sm89INS1_16FlashAttnFwdSm80INS1_25CollectiveMainloopFwdSm80ILi4ELi1ELb0EN4cute5tupleIJNS5_1CILi128EEENS7_ILi64EEENS7_ILi96EEEEEELi96ENS_6half_tEfNS_4arch4Sm80ELb1ELb0ELb1ELb0ELb0ELb0ELb1ELb0EEENS1_21CollectiveEpilogueFwdINS6_IJS8_SA_S9_EEENS6_IJNS7_ILi1EEESI_SI_EEESC_SE_Li128ELb0ELb1ELb0ELb0EEENS1_30DynamicPersistentTileSchedulerILi128ELi128ELb0ELb1ELb0EEEEEEEEEvNT_6ParamsE --------------------------
	.section	.nv.info._ZN7cutlass13device_kernelIN5flash19enable_sm80_to_sm89INS1_16FlashAttnFwdSm80INS1_25CollectiveMainloopFwdSm80ILi4ELi1ELb0EN4cute5tupleIJNS5_1CILi128EEENS7_ILi64EEENS7_ILi96EEEEEELi96ENS_6half_tEfNS_4arch4Sm80ELb1ELb0ELb1ELb0ELb0ELb0ELb1ELb0EEENS1_21CollectiveEpilogueFwdINS6_IJS8_SA_S9_EEENS6_IJNS7_ILi1EEESI_SI_EEESC_SE_Li128ELb0ELb1ELb0ELb0EEENS1_30DynamicPersistentTileSchedulerILi128ELi128ELb0ELb1ELb0EEEEEEEEEvNT_6ParamsE,"",@"SHT_CUDA_INFO"
	.sectionflags	@""
	.align	4


	//----- nvinfo : EIATTR_CUDA_API_VERSION
	.align		4
        /*0000*/ 	.byte	0x04, 0x37
        /*0002*/ 	.short	(.L_192 - .L_191)
.L_191:
        /*0004*/ 	.word	0x00000082


	//----- nvinfo : EIATTR_KPARAM_INFO
	.align		4
.L_192:
        /*0008*/ 	.byte	0x04, 0x17
        /*000a*/ 	.short	(.L_194 - .L_193)
.L_193:
        /*000c*/ 	.word	0x00000000
        /*0010*/ 	.short	0x0000
        /*0012*/ 	.short	0x0000
        /*0014*/ 	.byte	0x00, 0xf0, 0xa1, 0x10


	//----- nvinfo : EIATTR_SPARSE_MMA_MASK
	.align		4
.L_194:
        /*0018*/ 	.byte	0x03, 0x50
        /*001a*/ 	.short	0x0000


	//----- nvinfo : EIATTR_MAXREG_COUNT
	.align		4
        /*001c*/ 	.byte	0x03, 0x1b
        /*001e*/ 	.short	0x00ff


	//----- nvinfo : EIATTR_MERCURY_ISA_VERSION
	.align		4
        /*0020*/ 	.byte	0x03, 0x5f
        /*0022*/ 	.short	0x0101


	//----- nvinfo : EIATTR_EXIT_INSTR_OFFSETS
	.align		4
        /*0024*/ 	.byte	0x04, 0x1c
        /*0026*/ 	.short	(.L_196 - .L_195)


	//   ....[0]....
.L_195:
        /*0028*/ 	.word	0x00000010


	//----- nvinfo : EIATTR_MAX_THREADS
	.align		4
.L_196:
        /*002c*/ 	.byte	0x04, 0x05
        /*002e*/ 	.short	(.L_198 - .L_197)
.L_197:
        /*0030*/ 	.word	0x00000080
        /*0034*/ 	.word	0x00000001
        /*0038*/ 	.word	0x00000001


	//----- nvinfo : EIATTR_CBANK_PARAM_SIZE
	.align		4
.L_198:
        /*003c*/ 	.byte	0x03, 0x19
        /*003e*/ 	.short	0x0428


	//----- nvinfo : EIATTR_PARAM_CBANK
	.align		4
        /*0040*/ 	.byte	0x04, 0x0a
        /*0042*/ 	.short	(.L_200 - .L_199)
	.align		4
.L_199:
        /*0044*/ 	.word	index@(.nv.constant0._ZN7cutlass13device_kernelIN5flash19enable_sm80_to_sm89INS1_16FlashAttnFwdSm80INS1_25CollectiveMainloopFwdSm80ILi4ELi1ELb0EN4cute5tupleIJNS5_1CILi128EEENS7_ILi64EEENS7_ILi96EEEEEELi96ENS_6half_tEfNS_4arch4Sm80ELb1ELb0ELb1ELb0ELb0ELb0ELb1ELb0EEENS1_21CollectiveEpilogueFwdINS6_IJS8_SA_S9_EEENS6_IJNS7_ILi1EEESI_SI_EEESC_SE_Li128ELb0ELb1ELb0ELb0EEENS1_30DynamicPersistentTileSchedulerILi128ELi128ELb0ELb1ELb0EEEEEEEEEvNT_6ParamsE)
        /*0048*/ 	.short	0x0210
        /*004a*/ 	.short	0x0428


	//----- nvinfo : EIATTR_SW_WAR
	.align		4
.L_200:
        /*004c*/ 	.byte	0x04, 0x36
        /*004e*/ 	.short	(.L_202 - .L_201)
.L_201:
        /*0050*/ 	.word	0x00000008
.L_202:


//--------------------- .nv.info._ZN7cutlass13device_kernelIN5flash19enable_sm80_to_sm89INS1_16FlashAttnFwdSm80INS1_25CollectiveMainloopFwdSm80ILi4ELi1ELb0EN4cute5tupleIJNS5_1CILi128EEENS7_ILi64EEENS7_ILi96EEEEEELi96ENS_6half_tEfNS_4arch4Sm80ELb1ELb0ELb1ELb1ELb0ELb0ELb1ELb0EEENS1_21CollectiveEpilogueFwdINS6_IJS8_SA_S9_EEENS6_IJNS7_ILi1EEESI_SI_EEESC_SE_Li128ELb1ELb1ELb0ELb0EEENS1_19SingleTileSchedulerILb1ELb0ELb1ELi128EEEEEEEEEvNT_6ParamsE --------------------------
	.section	.nv.info._ZN7cutlass13device_kernelIN5flash19enable_sm80_to_sm89INS1_16FlashAttnFwdSm80INS1_25CollectiveMainloopFwdSm80ILi4ELi1ELb0EN4cute5tupleIJNS5_1CILi128EEENS7_ILi64EEENS7_ILi96EEEEEELi96ENS_6half_tEfNS_4arch4Sm80ELb1ELb0ELb1ELb1ELb0ELb0ELb1ELb0EEENS1_21CollectiveEpilogueFwdINS6_IJS8_SA_S9_EEENS6_IJNS7_ILi1EEESI_SI_EEESC_SE_Li128ELb1ELb1ELb0ELb0EEENS1_19SingleTileSchedulerILb1ELb0ELb1ELi128EEEEEEEEEvNT_6ParamsE,"",@"SHT_CUDA_INFO"
	.sectionflags	@""
	.align	4


	//----- nvinfo : EIATTR_CUDA_API_VERSION
	.align		4
        /*0000*/ 	.byte	0x04, 0x37
        /*0002*/ 	.short	(.L_204 - .L_203)
.L_203:
        /*0004*/ 	.word	0x00000082


	//----- nvinfo : EIATTR_KPARAM_INFO
	.align		4
.L_204:
        /*0008*/ 	.byte	0x04, 0x17
        /*000a*/ 	.short	(.L_206 - .L_205)
.L_205:
        /*000c*/ 	.word	0x00000000
        /*0010*/ 	.short	0x0000
        /*0012*/ 	.short	0x0000
        /*0014*/ 	.byte	0x00, 0xf0, 0x61, 0x10


	//----- nvinfo : EIATTR_SPARSE_MMA_MASK
	.align		4
.L_206:
        /*0018*/ 	.byte	0x03, 0x50
        /*001a*/ 	.short	0x0000


	//----- nvinfo : EIATTR_MAXREG_COUNT
	.align		4
        /*001c*/ 	.byte	0x03, 0x1b
        /*001e*/ 	.short	0x00ff


	//----- nvinfo : EIATTR_MERCURY_ISA_VERSION
	.align		4
        /*0020*/ 	.byte	0x03, 0x5f
        /*0022*/ 	.short	0x0101


	//----- nvinfo : EIATTR_EXIT_INSTR_OFFSETS
	.align		4
        /*0024*/ 	.byte	0x04, 0x1c
        /*0026*/ 	.short	(.L_208 - .L_207)


	//   ....[0]....
.L_207:
        /*0028*/ 	.word	0x00000010


	//----- nvinfo : EIATTR_MAX_THREADS
	.align		4
.L_208:
        /*002c*/ 	.byte	0x04, 0x05
        /*002e*/ 	.short	(.L_210 - .L_209)
.L_209:
        /*0030*/ 	.word	0x00000080
        /*0034*/ 	.word	0x00000001
        /*0038*/ 	.word	0x00000001


	//----- nvinfo : EIATTR_CBANK_PARAM_SIZE
	.align		4
.L_210:
        /*003c*/ 	.byte	0x03, 0x19
        /*003e*/ 	.short	0x0418


	//----- nvinfo : EIATTR_PARAM_CBANK
	.align		4
        /*0040*/ 	.byte	0x04, 0x0a
        /*0042*/ 	.short	(.L_212 - .L_211)
	.align		4
.L_211:
        /*0044*/ 	.word	index@(.nv.constant0._ZN7cutlass13device_kernelIN5flash19enable_sm80_to_sm89INS1_16FlashAttnFwdSm80INS1_25CollectiveMainloopFwdSm80ILi4ELi1ELb0EN4cute5tupleIJNS5_1CILi128EEENS7_ILi64EEENS7_ILi96EEEEEELi96ENS_6half_tEfNS_4arch4Sm80ELb1ELb0ELb1ELb1ELb0ELb0ELb1ELb0EEENS1_21CollectiveEpilogueFwdINS6_IJS8_SA_S9_EEENS6_IJNS7_ILi1EEESI_SI_EEESC_SE_Li128ELb1ELb1ELb0ELb0EEENS1_19SingleTileSchedulerILb1ELb0ELb1ELi128EEEEEEEEEvNT_6ParamsE)
        /*0048*/ 	.short	0x0210
        /*004a*/ 	.short	0x0418


	//----- nvinfo : EIATTR_SW_WAR
	.align		4
.L_212:
        /*004c*/ 	.byte	0x04, 0x36
        /*004e*/ 	.short	(.L_214 - .L_213)
.L_213:
        /*0050*/ 	.word	0x00000008
.L_214:


//--------------------- .nv.info._ZN7cutlass13device_kernelIN5flash19enable_sm80_to_sm89INS1_16FlashAttnFwdSm80INS1_25CollectiveMainloopFwdSm80ILi4ELi1ELb0EN4cute5tupleIJNS5_1CILi128EEENS7_ILi64EEENS7_ILi96EEEEEELi96ENS_6half_tEfNS_4arch4Sm80ELb1ELb0ELb1ELb1ELb0ELb1ELb1ELb0EEENS1_21CollectiveEpilogueFwdINS6_IJS8_SA_S9_EEENS6_IJNS7_ILi1EEESI_SI_EEESC_SE_Li128ELb1ELb1ELb0ELb0EEENS1_19SingleTileSchedulerILb1ELb0ELb1ELi128EEEEEEEEEvNT_6ParamsE --------------------------
	.section	.nv.info._ZN7cutlass13device_kernelIN5flash19enable_sm80_to_sm89INS1_16FlashAttnFwdSm80INS1_25CollectiveMainloopFwdSm80ILi4ELi1ELb0EN4cute5tupleIJNS5_1CILi128EEENS7_ILi64EEENS7_ILi96EEEEEELi96ENS_6half_tEfNS_4arch4Sm80ELb1ELb0ELb1ELb1ELb0ELb1ELb1ELb0EEENS1_21CollectiveEpilogueFwdINS6_IJS8_SA_S9_EEENS6_IJNS7_ILi1EEESI_SI_EEESC_SE_Li128ELb1ELb1ELb0ELb0EEENS1_19SingleTileSchedulerILb1ELb0ELb1ELi128EEEEEEEEEvNT_6ParamsE,"",@"SHT_CUDA_INFO"
	.sectionflags	@""
	.align	4


	//----- nvinfo : EIATTR_CUDA_API_VERSION
	.align		4
        /*0000*/ 	.byte	0x04, 0x37
        /*0002*/ 	.short	(.L_216 - .L_215)
.L_215:
        /*0004*/ 	.word	0x00000082


	//----- nvinfo : EIATTR_KPARAM_INFO
	.align		4
.L_216:
        /*0008*/ 	.byte	0x04, 0x17
        /*000a*/ 	.short	(.L_218 - .L_217)
.L_217:
        /*000c*/ 	.word	0x00000000
        /*0010*/ 	.short	0x0000
        /*0012*/ 	.short	0x0000
        /*0014*/ 	.byte	0x00, 0xf0, 0x61, 0x10


	//----- nvinfo : EIATTR_SPARSE_MMA_MASK
	.align		4
.L_218:
        /*0018*/ 	.byte	0x03, 0x50
        /*001a*/ 	.short	0x0000


	//----- nvinfo : EIATTR_MAXREG_COUNT
	.align		4
        /*001c*/ 	.byte	0x03, 0x1b
        /*001e*/ 	.short	0x00ff


	//----- nvinfo : EIATTR_MERCURY_ISA_VERSION
	.align		4
        /*0020*/ 	.byte	0x03, 0x5f
        /*0022*/ 	.short	0x0101


	//----- nvinfo : EIATTR_EXIT_INSTR_OFFSETS
	.align		4
        /*0024*/ 	.byte	0x04, 0x1c
        /*0026*/ 	.short	(.L_220 - .L_219)


	//   ....[0]....
.L_219:
        /*0028*/ 	.word	0x00000010


	//----- nvinfo : EIATTR_MAX_THREADS
	.align		4
.L_220:
        /*002c*/ 	.byte	0x04, 0x05
        /*002e*/ 	.short	(.L_222 - .L_221)
.L_221:
        /*0030*/ 	.word	0x00000080
        /*0034*/ 	.word	0x00000001
        /*0038*/ 	.word	0x00000001


	//----- nvinfo : EIATTR_CBANK_PARAM_SIZE
	.align		4
.L_222:
        /*003c*/ 	.byte	0x03, 0x19
        /*003e*/ 	.short	0x0418


	//----- nvinfo : EIATTR_PARAM_CBANK
	.align		4
        /*0040*/ 	.byte	0x04, 0x0a
        /*0042*/ 	.short	(.L_224 - .L_223)
	.align		4
.L_223:
        /*0044*/ 	.word	index@(.nv.constant0._ZN7cutlass13device_kernelIN5flash19enable_sm80_to_sm89INS1_16FlashAttnFwdSm80INS1_25CollectiveMainloopFwdSm80ILi4ELi1ELb0EN4cute5tupleIJNS5_1CILi128EEENS7_ILi64EEENS7_ILi96EEEEEELi96ENS_6half_tEfNS_4arch4Sm80ELb1ELb0ELb1ELb1ELb0ELb1ELb1ELb0EEENS1_21CollectiveEpilogueFwdINS6_IJS8_SA_S9_EEENS6_IJNS7_ILi1EEESI_SI_EEESC_SE_Li128ELb1ELb1ELb0ELb0EEENS1_19SingleTileSchedulerILb1ELb0ELb1ELi128EEEEEEEEEvNT_6ParamsE)
        /*0048*/ 	.short	0x0210
        /*004a*/ 	.short	0x0418


	//----- nvinfo : EIATTR_SW_WAR
	.align		4
.L_224:
        /*004c*/ 	.byte	0x04, 0x36
        /*004e*/ 	.short	(.L_226 - .L_225)
.L_225:
        /*0050*/ 	.word	0x00000008
.L_226:


//--------------------- .nv.info._ZN7cutlass13device_kernelIN5flash19enable_sm80_to_sm89INS1_16FlashAttnFwdSm80INS1_25CollectiveMainloopFwdSm80ILi4ELi1ELb0EN4cute5tupleIJNS5_1CILi128EEENS7_ILi64EEENS7_ILi96EEEEEELi96ENS_6half_tEfNS_4arch4Sm80ELb0ELb0ELb0ELb0ELb0ELb0ELb1ELb0EEENS1_21CollectiveEpilogueFwdINS6_IJS8_SA_S9_EEENS6_IJNS7_ILi1EEESI_SI_EEESC_SE_Li128ELb0ELb1ELb0ELb0EEENS1_19SingleTileSchedulerILb0ELb0ELb1ELi128EEEEEEEEEvNT_6ParamsE --------------------------
	.section	.nv.info._ZN7cutlass13device_kernelIN5flash19enable_sm80_to_sm89INS1_16FlashAttnFwdSm80INS1_25CollectiveMainloopFwdSm80ILi4ELi1ELb0EN4cute5tupleIJNS5_1CILi128EEENS7_ILi64EEENS7_ILi96EEEEEELi96ENS_6half_tEfNS_4arch4Sm80ELb0ELb0ELb0ELb0ELb0ELb0ELb1ELb0EEENS1_21CollectiveEpilogueFwdINS6_IJS8_SA_S9_EEENS6_IJNS7_ILi1EEESI_SI_EEESC_SE_Li128ELb0ELb1ELb0ELb0EEENS1_19SingleTileSchedulerILb0ELb0ELb1ELi128EEEEEEEEEvNT_6ParamsE,"",@"SHT_CUDA_INFO"
	.sectionflags	@""
	.align	4


	//----- nvinfo : EIATTR_CUDA_API_VERSION
	.align		4
        /*0000*/ 	.byte	0x04, 0x37
        /*0002*/ 	.short	(.L_228 - .L_227)
.L_227:
        /*0004*/ 	.word	0x00000082


	//----- nvinfo : EIATTR_KPARAM_INFO
	.align		4
.L_228:
        /*0008*/ 	.byte	0x04, 0x17
        /*000a*/ 	.short	(.L_230 - .L_229)
.L_229:
        /*000c*/ 	.word	0x00000000
        /*0010*/ 	.short	0x0000
        /*0012*/ 	.short	0x0000
        /*0014*/ 	.byte	0x00, 0xf0, 0x61, 0x10


	//----- nvinfo : EIATTR_SPARSE_MMA_MASK
	.align		4
.L_230:
        /*0018*/ 	.byte	0x03, 0x50
        /*001a*/ 	.short	0x0000


	//----- nvinfo : EIATTR_MAXREG_COUNT
	.align		4
        /*001c*/ 	.byte	0x03, 0x1b
        /*001e*/ 	.short	0x00ff


	//----- nvinfo : EIATTR_MERCURY_ISA_VERSION
	.align		4
        /*0020*/ 	.byte	0x03, 0x5f
        /*0022*/ 	.short	0x0101


	//----- nvinfo : EIATTR_EXIT_INSTR_OFFSETS
	.align		4
        /*0024*/ 	.byte	0x04, 0x1c
        /*0026*/ 	.short	(.L_232 - .L_231)


	//   ....[0]....
.L_231:
        /*0028*/ 	.word	0x00000010


	//----- nvinfo : EIATTR_MAX_THREADS
	.align		4
.L_232:
        /*002c*/ 	.byte	0x04, 0x05
        /*002e*/ 	.short	(.L_234 - .L_233)
.L_233:
        /*0030*/ 	.word	0x00000080
        /*0034*/ 	.word	0x00000001
        /*0038*/ 	.word	0x00000001


	//----- nvinfo : EIATTR_CBANK_PARAM_SIZE
	.align		4
.L_234:
        /*003c*/ 	.byte	0x03, 0x19
        /*003e*/ 	.short	0x0418


	//----- nvinfo : EIATTR_PARAM_CBANK
	.align		4
        /*0040*/ 	.byte	0x04, 0x0a
        /*0042*/ 	.short	(.L_236 - .L_235)
	.align		4
.L_235:
        /*0044*/ 	.word	index@(.nv.constant0._ZN7cutlass13device_kernelIN5flash19enable_sm80_to_sm89INS1_16FlashAttnFwdSm80INS1_25CollectiveMainloopFwdSm80ILi4ELi1ELb0EN4cute5tupleIJNS5_1CILi128EEENS7_ILi64EEENS7_ILi96EEEEEELi96ENS_6half_tEfNS_4arch4Sm80ELb0ELb0ELb0ELb0ELb0ELb0ELb1ELb0EEENS1_21CollectiveEpilogueFwdINS6_IJS8_SA_S9_EEENS6_IJNS7_ILi1EEESI_SI_EEESC_SE_Li128ELb0ELb1ELb0ELb0EEENS1_19SingleTileSchedulerILb0ELb0ELb1ELi128EEEEEEEEEvNT_6ParamsE)
        /*0048*/ 	.short	0x0210
        /*004a*/ 	.short	0x0418


	//----- nvinfo : EIATTR_SW_WAR
	.align		4
.L_236:
        /*004c*/ 	.byte	0x04, 0x36
        /*004e*/ 	.short	(.L_238 - .L_237)
.L_237:
        /*0050*/ 	.word	0x00000008
.L_238:


//--------------------- .nv.info._ZN7cutlass13device_kernelIN5flash19enable_sm80_to_sm89INS1_16FlashAttnFwdSm80INS1_25CollectiveMainloopFwdSm80ILi4ELi1ELb0EN4cute5tupleIJNS5_1CILi128EEENS7_ILi64EEENS7_ILi96EEEEEELi96ENS_6half_tEfNS_4arch4Sm80ELb0ELb0ELb0ELb1ELb0ELb0ELb1ELb0EEENS1_21CollectiveEpilogueFwdINS6_IJS8_SA_S9_EEENS6_IJNS7_ILi1EEESI_SI_EEESC_SE_Li128ELb1ELb1ELb0ELb0EEENS1_19SingleTileSchedulerILb1ELb0ELb1ELi128EEEEEEEEEvNT_6ParamsE --------------------------
	.section	.nv.info._ZN7cutlass13device_kernelIN5flash19enable_sm80_to_sm89INS1_16FlashAttnFwdSm80INS1_25CollectiveMainloopFwdSm80ILi4ELi1ELb0EN4cute5tupleIJNS5_1CILi128EEENS7_ILi64EEENS7_ILi96EEEEEELi96ENS_6half_tEfNS_4arch4Sm80ELb0ELb0ELb0ELb1ELb0ELb0ELb1ELb0EEENS1_21CollectiveEpilogueFwdINS6_IJS8_SA_S9_EEENS6_IJNS7_ILi1EEESI_SI_EEESC_SE_Li128ELb1ELb1ELb0ELb0EEENS1_19SingleTileSchedulerILb1ELb0ELb1ELi128EEEEEEEEEvNT_6ParamsE,"",@"SHT_CUDA_INFO"
	.sectionflags	@""
	.align	4


	//----- nvinfo : EIATTR_CUDA_API_VERSION
	.align		4
        /*0000*/ 	.byte	0x04, 0x37
        /*0002*/ 	.short	(.L_240 - .L_239)
.L_239:
        /*0004*/ 	.word	0x00000082


	//----- nvinfo : EIATTR_KPARAM_INFO
	.align		4
.L_240:
        /*0008*/ 	.byte	0x04, 0x17
        /*000a*/ 	.short	(.L_242 - .L_241)
.L_241:
        /*000c*/ 	.word	0x00000000
        /*0010*/ 	.short	0x0000
        /*0012*/ 	.short	0x0000
        /*0014*/ 	.byte	0x00, 0xf0, 0x61, 0x10


	//----- nvinfo : EIATTR_SPARSE_MMA_MASK
	.align		4
.L_242:
        /*0018*/ 	.byte	0x03, 0x50
        /*001a*/ 	.short	0x0000


	//----- nvinfo : EIATTR_MAXREG_COUNT
	.align		4
        /*001c*/ 	.byte	0x03, 0x1b
        /*001e*/ 	.short	0x00ff


	//----- nvinfo : EIATTR_MERCURY_ISA_VERSION
	.align		4
        /*0020*/ 	.byte	0x03, 0x5f
        /*0022*/ 	.short	0x0101


	//----- nvinfo : EIATTR_EXIT_INSTR_OFFSETS
	.align		4
        /*0024*/ 	.byte	0x04, 0x1c
        /*0026*/ 	.short	(.L_244 - .L_243)


	//   ....[0]....
.L_243:
        /*0028*/ 	.word	0x00000010


	//----- nvinfo : EIATTR_MAX_THREADS
	.align		4
.L_244:
        /*002c*/ 	.byte	0x04, 0x05
        /*002e*/ 	.short	(.L_246 - .L_245)
.L_245:
        /*0030*/ 	.word	0x00000080
        /*0034*/ 	.word	0x00000001
        /*0038*/ 	.word	0x00000001


	//----- nvinfo : EIATTR_CBANK_PARAM_SIZE
	.align		4
.L_246:
        /*003c*/ 	.byte	0x03, 0x19
        /*003e*/ 	.short	0x0418


	//----- nvinfo : EIATTR_PARAM_CBANK
	.align		4
        /*0040*/ 	.byte	0x04, 0x0a
        /*0042*/ 	.short	(.L_248 - .L_247)
	.align		4
.L_247:
        /*0044*/ 	.word	index@(.nv.constant0._ZN7cutlass13device_kernelIN5flash19enable_sm80_to_sm89INS1_16FlashAttnFwdSm80INS1_25CollectiveMainloopFwdSm80ILi4ELi1ELb0EN4cute5tupleIJNS5_1CILi128EEENS7_ILi64EEENS7_ILi96EEEEEELi96ENS_6half_tEfNS_4arch4Sm80ELb0ELb0ELb0ELb1ELb0ELb0ELb1ELb0EEENS1_21CollectiveEpilogueFwdINS6_IJS8_SA_S9_EEENS6_IJNS7_ILi1EEESI_SI_EEESC_SE_Li128ELb1ELb1ELb0ELb0EEENS1_19SingleTileSchedulerILb1ELb0ELb1ELi128EEEEEEEEEvNT_6ParamsE)
        /*0048*/ 	.short	0x0210
        /*004a*/ 	.short	0x0418


	//----- nvinfo : EIATTR_SW_WAR
	.align		4
.L_248:
        /*004c*/ 	.byte	0x04, 0x36
        /*004e*/ 	.short	(.L_250 - .L_249)
.L_249:
        /*0050*/ 	.word	0x00000008
.L_250:


//--------------------- .nv.info._ZN7cutlass13device_kernelIN5flash19enable_sm80_to_sm89INS1_16FlashAttnFwdSm80INS1_25CollectiveMainloopFwdSm80ILi4ELi1ELb0EN4cute5tupleIJNS5_1CILi128EEENS7_ILi64EEENS7_ILi96EEEEEELi96ENS_6half_tEfNS_4arch4Sm80ELb0ELb0ELb0ELb1ELb0ELb1ELb1ELb0EEENS1_21CollectiveEpilogueFwdINS6_IJS8_SA_S9_EEENS6_IJNS7_ILi1EEESI_SI_EEESC_SE_Li128ELb1ELb1ELb0ELb0EEENS1_19SingleTileSchedulerILb1ELb0ELb1ELi128EEEEEEEEEvNT_6ParamsE --------------------------
	.section	.nv.info._ZN7cutlass13device_kernelIN5flash19enable_sm80_to_sm89INS1_16FlashAttnFwdSm80INS1_25CollectiveMainloopFwdSm80ILi4ELi1ELb0EN4cute5tupleIJNS5_1CILi128EEENS7_ILi64EEENS7_ILi96EEEEEELi96ENS_6half_tEfNS_4arch4Sm80ELb0ELb0ELb0ELb1ELb0ELb1ELb1ELb0EEENS1_21CollectiveEpilogueFwdINS6_IJS8_SA_S9_EEENS6_IJNS7_ILi1EEESI_SI_EEESC_SE_Li128ELb1ELb1ELb0ELb0EEENS1_19SingleTileSchedulerILb1ELb0ELb1ELi128EEEEEEEEEvNT_6ParamsE,"",@"SHT_CUDA_INFO"
	.sectionflags	@""
	.align	4


	//----- nvinfo : EIATTR_CUDA_API_VERSION
	.align		4
        /*0000*/ 	.byte	0x04, 0x37
        /*0002*/ 	.short	(.L_252 - .L_251)
.L_251:
        /*0004*/ 	.word	0x00000082


	//----- nvinfo : EIATTR_KPARAM_INFO
	.align		4
.L_252:
        /*0008*/ 	.byte	0x04, 0x17
        /*000a*/ 	.short	(.L_254 - .L_253)
.L_253:
        /*000c*/ 	.word	0x00000000
        /*0010*/ 	.short	0x0000
        /*0012*/ 	.short	0x0000
        /*0014*/ 	.byte	0x00, 0xf0, 0x61, 0x10


	//----- nvinfo : EIATTR_SPARSE_MMA_MASK
	.align		4
.L_254:
        /*0018*/ 	.byte	0x03, 0x50
        /*001a*/ 	.short	0x0000


	//----- nvinfo : EIATTR_MAXREG_COUNT
	.align		4
        /*001c*/ 	.byte	0x03, 0x1b
        /*001e*/ 	.short	0x00ff


	//----- nvinfo : EIATTR_MERCURY_ISA_VERSION
	.align		4
        /*0020*/ 	.byte	0x03, 0x5f
        /*0022*/ 	.short	0x0101


	//----- nvinfo : EIATTR_EXIT_INSTR_OFFSETS
	.align		4
        /*0024*/ 	.byte	0x04, 0x1c
        /*0026*/ 	.short	(.L_256 - .L_255)


	//   ....[0]....
.L_255:
        /*0028*/ 	.word	0x00000010


	//----- nvinfo : EIATTR_MAX_THREADS
	.align		4
.L_256:
        /*002c*/ 	.byte	0x04, 0x05
        /*002e*/ 	.short	(.L_258 - .L_257)
.L_257:
        /*0030*/ 	.word	0x00000080
        /*0034*/ 	.word	0x00000001
        /*0038*/ 	.word	0x00000001


	//----- nvinfo : EIATTR_CBANK_PARAM_SIZE
	.align		4
.L_258:
        /*003c*/ 	.byte	0x03, 0x19
        /*003e*/ 	.short	0x0418


	//----- nvinfo : EIATTR_PARAM_CBANK
	.align		4
        /*0040*/ 	.byte	0x04, 0x0a
        /*0042*/ 	.short	(.L_260 - .L_259)
	.align		4
.L_259:
        /*0044*/ 	.word	index@(.nv.constant0._ZN7cutlass13device_kernelIN5flash19enable_sm80_to_sm89INS1_16FlashAttnFwdSm80INS1_25CollectiveMainloopFwdSm80ILi4ELi1ELb0EN4cute5tupleIJNS5_1CILi128EEENS7_ILi64EEENS7_ILi96EEEEEELi96ENS_6half_tEfNS_4arch4Sm80ELb0ELb0ELb0ELb1ELb0ELb1ELb1ELb0EEENS1_21CollectiveEpilogueFwdINS6_IJS8_SA_S9_EEENS6_IJNS7_ILi1EEESI_SI_EEESC_SE_Li128ELb1ELb1ELb0ELb0EEENS1_19SingleTileSchedulerILb1ELb0ELb1ELi128EEEEEEEEEvNT_6ParamsE)
        /*0048*/ 	.short	0x0210
        /*004a*/ 	.short	0x0418


	//----- nvinfo : EIATTR_SW_WAR
	.align		4
.L_260:
        /*004c*/ 	.byte	0x04, 0x36
        /*004e*/ 	.short	(.L_262 - .L_261)
.L_261:
        /*0050*/ 	.word	0x00000008
.L_262:


//--------------------- .nv.info._ZN7cutlass13device_kernelIN5flash19enable_sm80_to_sm89INS1_16FlashAttnFwdSm80INS1_25CollectiveMainloopFwdSm80ILi4ELi1ELb0EN4cute5tupleIJNS5_1CILi128EEENS7_ILi48EEENS7_ILi96EEEEEELi96ENS_6half_tEfNS_4arch4Sm80ELb0ELb1ELb0ELb0ELb0ELb0ELb1ELb0EEENS1_21CollectiveEpilogueFwdINS6_IJS8_SA_S9_EEENS6_IJNS7_ILi1EEESI_SI_EEESC_SE_Li128ELb0ELb1ELb0ELb0EEENS1_19SingleTileSchedulerILb0ELb0ELb1ELi128EEEEEEEEEvNT_6ParamsE --------------------------
	.section	.nv.info._ZN7cutlass13device_kernelIN5flash19enable_sm80_to_sm89INS1_16FlashAttnFwdSm80INS1_25CollectiveMainloopFwdSm80ILi4ELi1ELb0EN4cute5tupleIJNS5_1CILi128EEENS7_ILi48EEENS7_ILi96EEEEEELi96ENS_6half_tEfNS_4arch4Sm80ELb0ELb1ELb0ELb0ELb0ELb0ELb1ELb0EEENS1_21CollectiveEpilogueFwdINS6_IJS8_SA_S9_EEENS6_IJNS7_ILi1EEESI_SI_EEESC_SE_Li128ELb0ELb1ELb0ELb0EEENS1_19SingleTileSchedulerILb0ELb0ELb1ELi128EEEEEEEEEvNT_6ParamsE,"",@"SHT_CUDA_INFO"
	.sectionflags	@""
	.align	4


	//----- nvinfo : EIATTR_CUDA_API_VERSION
	.align		4
        /*0000*/ 	.byte	0x04, 0x37
        /*0002*/ 	.short	(.L_264 - .L_263)
.L_263:
        /*0004*/ 	.word	0x00000082


	//----- nvinfo : EIATTR_KPARAM_INFO
	.align		4
.L_264:
        /*0008*/ 	.byte	0x04, 0x17
        /*000a*/ 	.short	(.L_266 - .L_265)
.L_265:
        /*000c*/ 	.word	0x00000000
        /*0010*/ 	.short	0x0000
        /*0012*/ 	.short	0x0000
        /*0014*/ 	.byte	0x00, 0xf0, 0x61, 0x10


	//----- nvinfo : EIATTR_SPARSE_MMA_MASK
	.align		4
.L_266:
        /*0018*/ 	.byte	0x03, 0x50
        /*001a*/ 	.short	0x0000


	//----- nvinfo : EIATTR_MAXREG_COUNT
	.align		4
        /*001c*/ 	.byte	0x03, 0x1b
        /*001e*/ 	.short	0x00ff


	//----- nvinfo : EIATTR_MERCURY_ISA_VERSION
	.align		4
        /*0020*/ 	.byte	0x03, 0x5f
        /*0022*/ 	.short	0x0101


	//----- nvinfo : EIATTR_EXIT_INSTR_OFFSETS
	.align		4
        /*0024*/ 	.byte	0x04, 0x1c
        /*0026*/ 	.short	(.L_268 - .L_267)


	//   ....[0]....
.L_267:
        /*0028*/ 	.word	0x00000010


	//----- nvinfo : EIATTR_MAX_THREADS
	.align		4
.L_268:
        /*002c*/ 	.byte	0x04, 0x05
        /*002e*/ 	.short	(.L_270 - .L_269)
.L_269:
        /*0030*/ 	.word	0x00000080
        /*0034*/ 	.word	0x00000001
        /*0038*/ 	.word	0x00000001


	//----- nvinfo : EIATTR_CBANK_PARAM_SIZE
	.align		4
.L_270:
        /*003c*/ 	.byte	0x03, 0x19
        /*003e*/ 	.short	0x0418


	//----- nvinfo : EIATTR_PARAM_CBANK
	.align		4
        /*0040*/ 	.byte	0x04, 0x0a
        /*0042*/ 	.short	(.L_272 - .L_271)
	.align		4
.L_271:
        /*0044*/ 	.word	index@(.nv.constant0._ZN7cutlass13device_kernelIN5flash19enable_sm80_to_sm89INS1_16FlashAttnFwdSm80INS1_25CollectiveMainloopFwdSm80ILi4ELi1ELb0EN4cute5tupleIJNS5_1CILi128EEENS7_ILi48EEENS7_ILi96EEEEEELi96ENS_6half_tEfNS_4arch4Sm80ELb0ELb1ELb0ELb0ELb0ELb0ELb1ELb0EEENS1_21CollectiveEpilogueFwdINS6_IJS8_SA_S9_EEENS6_IJNS7_ILi1EEESI_SI_EEESC_SE_Li128ELb0ELb1ELb0ELb0EEENS1_19SingleTileSchedulerILb0ELb0ELb1ELi128EEEEEEEEEvNT_6ParamsE)
        /*0048*/ 	.short	0x0210
        /*004a*/ 	.short	0x0418


	//----- nvinfo : EIATTR_SW_WAR
	.align		4
.L_272:
        /*004c*/ 	.byte	0x04, 0x36
        /*004e*/ 	.short	(.L_274 - .L_273)
.L_273:
        /*0050*/ 	.word	0x00000008
.L_274:


//--------------------- .nv.info._ZN7cutlass13device_kernelIN5flash19enable_sm80_to_sm89INS1_16FlashAttnFwdSm80INS1_25CollectiveMainloopFwdSm80ILi4ELi1ELb0EN4cute5tupleIJNS5_1CILi128EEENS7_ILi48EEENS7_ILi96EEEEEELi96ENS_6half_tEfNS_4arch4Sm80ELb0ELb1ELb0ELb1ELb0ELb0ELb1ELb0EEENS1_21CollectiveEpilogueFwdINS6_IJS8_SA_S9_EEENS6_IJNS7_ILi1EEESI_SI_EEESC_SE_Li128ELb1ELb1ELb0ELb0EEENS1_19SingleTileSchedulerILb1ELb0ELb1ELi128EEEEEEEEEvNT_6ParamsE --------------------------
	.section	.nv.info._ZN7cutlass13device_kernelIN5flash19enable_sm80_to_sm89INS1_16FlashAttnFwdSm80INS1_25CollectiveMainloopFwdSm80ILi4ELi1ELb0EN4cute5tupleIJNS5_1CILi128EEENS7_ILi48EEENS7_ILi96EEEEEELi96ENS_6half_tEfNS_4arch4Sm80ELb0ELb1ELb0ELb1ELb0ELb0ELb1ELb0EEENS1_21CollectiveEpilogueFwdINS6_IJS8_SA_S9_EEENS6_IJNS7_ILi1EEESI_SI_EEESC_SE_Li128ELb1ELb1ELb0ELb0EEENS1_19SingleTileSchedulerILb1ELb0ELb1ELi128EEEEEEEEEvNT_6ParamsE,"",@"SHT_CUDA_INFO"
	.sectionflags	@""
	.align	4


	//----- nvinfo : EIATTR_CUDA_API_VERSION
	.align		4
        /*0000*/ 	.byte	0x04, 0x37
        /*0002*/ 	.short	(.L_276 - .L_275)
.L_275:
        /*0004*/ 	.word	0x00000082


	//----- nvinfo : EIATTR_KPARAM_INFO
	.align		4
.L_276:
        /*0008*/ 	.byte	0x04, 0x17
        /*000a*/ 	.short	(.L_278 - .L_277)
.L_277:
        /*000c*/ 	.word	0x00000000
        /*0010*/ 	.short	0x0000
        /*0012*/ 	.short	0x0000
        /*0014*/ 	.byte	0x00, 0xf0, 0x61, 0x10


	//----- nvinfo : EIATTR_SPARSE_MMA_MASK
	.align		4
.L_278:
        /*0018*/ 	.byte	0x03, 0x50
        /*001a*/ 	.short	0x0000


	//----- nvinfo : EIATTR_MAXREG_COUNT
	.align		4
        /*001c*/ 	.byte	0x03, 0x1b
        /*001e*/ 	.short	0x00ff


	//----- nvinfo : EIATTR_MERCURY_ISA_VERSION
	.align		4
        /*0020*/ 	.byte	0x03, 0x5f
        /*0022*/ 	.short	0x0101


	//----- nvinfo : EIATTR_EXIT_INSTR_OFFSETS
	.align		4
        /*0024*/ 	.byte	0x04, 0x1c
        /*0026*/ 	.short	(.L_280 - .L_279)


	//   ....[0]....
.L_279:
        /*0028*/ 	.word	0x00000010


	//----- nvinfo : EIATTR_MAX_THREADS
	.align		4
.L_280:
        /*002c*/ 	.byte	0x04, 0x05
        /*002e*/ 	.short	(.L_282 - .L_281)
.L_281:
        /*0030*/ 	.word	0x00000080
        /*0034*/ 	.word	0x00000001
        /*0038*/ 	.word	0x00000001


	//----- nvinfo : EIATTR_CBANK_PARAM_SIZE
	.align		4
.L_282:
        /*003c*/ 	.byte	0x03, 0x19
        /*003e*/ 	.short	0x0418


	//----- nvinfo : EIATTR_PARAM_CBANK
	.align		4
        /*0040*/ 	.byte	0x04, 0x0a
        /*0042*/ 	.short	(.L_284 - .L_283)
	.align		4
.L_283:
        /*0044*/ 	.word	index@(.nv.constant0._ZN7cutlass13device_kernelIN5flash19enable_sm80_to_sm89INS1_16FlashAttnFwdSm80INS1_25CollectiveMainloopFwdSm80ILi4ELi1ELb0EN4cute5tupleIJNS5_1CILi128EEENS7_ILi48EEENS7_ILi96EEEEEELi96ENS_6half_tEfNS_4arch4Sm80ELb0ELb1ELb0ELb1ELb0ELb0ELb1ELb0EEENS1_21CollectiveEpilogueFwdINS6_IJS8_SA_S9_EEENS6_IJNS7_ILi1EEESI_SI_EEESC_SE_Li128ELb1ELb1ELb0ELb0EEENS1_19SingleTileSchedulerILb1ELb0ELb1ELi128EEEEEEEEEvNT_6ParamsE)
        /*0048*/ 	.short	0x0210
        /*004a*/ 	.short	0x0418


	//----- nvinfo : EIATTR_SW_WAR
	.align		4
.L_284:
        /*004c*/ 	.byte	0x04, 0x36
        /*004e*/ 	.short	(.L_286 - .L_285)
.L_285:
        /*0050*/ 	.word	0x00000008
.L_286:


//--------------------- .nv.info._ZN7cutlass13device_kernelIN5flash19enable_sm80_to_sm89INS1_16FlashAttnFwdSm80INS1_25CollectiveMainloopFwdSm80ILi4ELi1ELb0EN4cute5tupleIJNS5_1CILi128EEENS7_ILi48EEENS7_ILi96EEEEEELi96ENS_6half_tEfNS_4arch4Sm80ELb0ELb1ELb0ELb1ELb0ELb1ELb1ELb0EEENS1_21CollectiveEpilogueFwdINS6_IJS8_SA_S9_EEENS6_IJNS7_ILi1EEESI_SI_EEESC_SE_Li128ELb1ELb1ELb0ELb0EEENS1_19SingleTileSchedulerILb1ELb0ELb1ELi128EEEEEEEEEvNT_6ParamsE --------------------------
	.section	.nv.info._ZN7cutlass13device_kernelIN5flash19enable_sm80_to_sm89INS1_16FlashAttnFwdSm80INS1_25CollectiveMainloopFwdSm80ILi4ELi1ELb0EN4cute5tupleIJNS5_1CILi128EEENS7_ILi48EEENS7_ILi96EEEEEELi96ENS_6half_tEfNS_4arch4Sm80ELb0ELb1ELb0ELb1ELb0ELb1ELb1ELb0EEENS1_21CollectiveEpilogueFwdINS6_IJS8_SA_S9_EEENS6_IJNS7_ILi1EEESI_SI_EEESC_SE_Li128ELb1ELb1ELb0ELb0EEENS1_19SingleTileSchedulerILb1ELb0ELb1ELi128EEEEEEEEEvNT_6ParamsE,"",@"SHT_CUDA_INFO"
	.sectionflags	@""
	.align	4


	//----- nvinfo : EIATTR_CUDA_API_VERSION
	.align		4
        /*0000*/ 	.byte	0x04, 0x37
        /*0002*/ 	.short	(.L_288 - .L_287)
.L_287:
        /*0004*/ 	.word	0x00000082


	//----- nvinfo : EIATTR_KPARAM_INFO
	.align		4
.L_288:
        /*0008*/ 	.byte	0x04, 0x17
        /*000a*/ 	.short	(.L_290 - .L_289)
.L_289:
        /*000c*/ 	.word	0x00000000
        /*0010*/ 	.short	0x0000
        /*0012*/ 	.short	0x0000
        /*0014*/ 	.byte	0x00, 0xf0, 0x61, 0x10


	//----- nvinfo : EIATTR_SPARSE_MMA_MASK
	.align		4
.L_290:
        /*0018*/ 	.byte	0x03, 0x50
        /*001a*/ 	.short	0x0000


	//----- nvinfo : EIATTR_MAXREG_COUNT
	.align		4
        /*001c*/ 	.byte	0x03, 0x1b
        /*001e*/ 	.short	0x00ff


	//----- nvinfo : EIATTR_MERCURY_ISA_VERSION
	.align		4
        /*0020*/ 	.byte	0x03, 0x5f
        /*0022*/ 	.short	0x0101


	//----- nvinfo : EIATTR_EXIT_INSTR_OFFSETS
	.align		4
        /*0024*/ 	.byte	0x04, 0x1c
        /*0026*/ 	.short	(.L_292 - .L_291)


	//   ....[0]....
.L_291:
        /*0028*/ 	.word	0x00000010


	//----- nvinfo : EIATTR_MAX_THREADS
	.align		4
.L_292:
        /*002c*/ 	.byte	0x04, 0x05
        /*002e*/ 	.short	(.L_294 - .L_293)
.L_293:
        /*0030*/ 	.word	0x00000080
        /*0034*/ 	.word	0x00000001
        /*0038*/ 	.word	0x00000001


	//----- nvinfo : EIATTR_CBANK_PARAM_SIZE
	.align		4
.L_294:
        /*003c*/ 	.byte	0x03, 0x19
        /*003e*/ 	.short	0x0418


	//----- nvinfo : EIATTR_PARAM_CBANK
	.align		4
        /*0040*/ 	.byte	0x04, 0x0a
        /*0042*/ 	.short	(.L_296 - .L_295)
	.align		4
.L_295:
        /*0044*/ 	.word	index@(.nv.constant0._ZN7cutlass13device_kernelIN5flash19enable_sm80_to_sm89INS1_16FlashAttnFwdSm80INS1_25CollectiveMainloopFwdSm80ILi4ELi1ELb0EN4cute5tupleIJNS5_1CILi128EEENS7_ILi48EEENS7_ILi96EEEEEELi96ENS_6half_tEfNS_4arch4Sm80ELb0ELb1ELb0ELb1ELb0ELb1ELb1ELb0EEENS1_21CollectiveEpilogueFwdINS6_IJS8_SA_S9_EEENS6_IJNS7_ILi1EEESI_SI_EEESC_SE_Li128ELb1ELb1ELb0ELb0EEENS1_19SingleTileSchedulerILb1ELb0ELb1ELi128EEEEEEEEEvNT_6ParamsE)
        /*0048*/ 	.short	0x0210
        /*004a*/ 	.short	0x0418


	//----- nvinfo : EIATTR_SW_WAR
	.align		4
.L_296:
        /*004c*/ 	.byte	0x04, 0x36
        /*004e*/ 	.short	(.L_298 - .L_297)
.L_297:
        /*0050*/ 	.word	0x00000008
.L_298:


//--------------------- .nv.info._ZN7cutlass13device_kernelIN5flash19enable_sm80_to_sm89INS1_16FlashAttnFwdSm80INS1_25CollectiveMainloopFwdSm80ILi4ELi1ELb0EN4cute5tupleIJNS5_1CILi128EEENS7_ILi64EEENS7_ILi96EEEEEELi96ENS_6half_tEfNS_4arch4Sm80ELb1ELb0ELb0ELb0ELb0ELb0ELb1ELb0EEENS1_21CollectiveEpilogueFwdINS6_IJS8_SA_S9_EEENS6_IJNS7_ILi1EEESI_SI_EEESC_SE_Li128ELb0ELb1ELb0ELb0EEENS1_30DynamicPersistentTileSchedulerILi128ELi128ELb0ELb1ELb0EEEEEEEEEvNT_6ParamsE --------------------------
	.section	.nv.info._ZN7cutlass13device_kernelIN5flash19enable_sm80_to_sm89INS1_16FlashAttnFwdSm80INS1_25CollectiveMainloopFwdSm80ILi4ELi1ELb0EN4cute5tupleIJNS5_1CILi128EEENS7_ILi64EEENS7_ILi96EEEEEELi96ENS_6half_tEfNS_4arch4Sm80ELb1ELb0ELb0ELb0ELb0ELb0ELb1ELb0EEENS1_21CollectiveEpilogueFwdINS6_IJS8_SA_S9_EEENS6_IJNS7_ILi1EEESI_SI_EEESC_SE_Li128ELb0ELb1ELb0ELb0EEENS1_30DynamicPersistentTileSchedulerILi128ELi128ELb0ELb1ELb0EEEEEEEEEvNT_6ParamsE,"",@"SHT_CUDA_INFO"
	.sectionflags	@""
	.align	4


	//----- nvinfo : EIATTR_CUDA_API_VERSION
	.align		4
        /*0000*/ 	.byte	0x04, 0x37
        /*0002*/ 	.short	(.L_300 - .L_299)
.L_299:
        /*0004*/ 	.word	0x00000082


	//----- nvinfo : EIATTR_KPARAM_INFO
	.align		4
.L_300:
        /*0008*/ 	.byte	0x04, 0x17
        /*000a*/ 	.short	(.L_302 - .L_301)
.L_301:
        /*000c*/ 	.word	0x00000000
        /*0010*/ 	.short	0x0000
        /*0012*/ 	.short	0x0000
        /*0014*/ 	.byte	0x00, 0xf0, 0xa1, 0x10


	//----- nvinfo : EIATTR_SPARSE_MMA_MASK
	.align		4
.L_302:
        /*0018*/ 	.byte	0x03, 0x50
        /*001a*/ 	.short	0x0000


	//----- nvinfo : EIATTR_MAXREG_COUNT
	.align		4
        /*001c*/ 	.byte	0x03, 0x1b
        /*001e*/ 	.short	0x00ff


	//----- nvinfo : EIATTR_MERCURY_ISA_VERSION
	.align		4
        /*0020*/ 	.byte	0x03, 0x5f
        /*0022*/ 	.short	0x0101


	//----- nvinfo : EIATTR_EXIT_INSTR_OFFSETS
	.align		4
        /*0024*/ 	.byte	0x04, 0x1c
        /*0026*/ 	.short	(.L_304 - .L_303)


	//   ....[0]....
.L_303:
        /*0028*/ 	.word	0x00000010


	//----- nvinfo : EIATTR_MAX_THREADS
	.align		4
.L_304:
        /*002c*/ 	.byte	0x04, 0x05
        /*002e*/ 	.short	(.L_306 - .L_305)
.L_305:
        /*0030*/ 	.word	0x00000080
        /*0034*/ 	.word	0x00000001
        /*0038*/ 	.word	0x00000001


	//----- nvinfo : EIATTR_CBANK_PARAM_SIZE
	.align		4
.L_306:
        /*003c*/ 	.byte	0x03, 0x19
        /*003e*/ 	.short	0x0428


	//----- nvinfo : EIATTR_PARAM_CBANK
	.align		4
        /*0040*/ 	.byte	0x04, 0x0a
        /*0042*/ 	.short	(.L_308 - .L_307)
	.align		4
.L_307:
        /*0044*/ 	.word	index@(.nv.constant0._ZN7cutlass13device_kernelIN5flash19enable_sm80_to_sm89INS1_16FlashAttnFwdSm80INS1_25CollectiveMainloopFwdSm80ILi4ELi1ELb0EN4cute5tupleIJNS5_1CILi128EEENS7_ILi64EEENS7_ILi96EEEEEELi96ENS_6half_tEfNS_4arch4Sm80ELb1ELb0ELb0ELb0ELb0ELb0ELb1ELb0EEENS1_21CollectiveEpilogueFwdINS6_IJS8_SA_S9_EEENS6_IJNS7_ILi1EEESI_SI_EEESC_SE_Li128ELb0ELb1ELb0ELb0EEENS1_30DynamicPersistentTileSchedulerILi128ELi128ELb0ELb1ELb0EEEEEEEEEvNT_6ParamsE)
        /*0048*/ 	.short	0x0210
        /*004a*/ 	.short	0x0428


	//----- nvinfo : EIATTR_SW_WAR
	.align		4
.L_308:
        /*004c*/ 	.byte	0x04, 0x36
        /*004e*/ 	.short	(.L_310 - .L_309)
.L_309:
        /*0050*/ 	.word	0x00000008
.L_310:


//--------------------- .nv.info._ZN7cutlass13device_kernelIN5flash19enable_sm80_to_sm89INS1_16FlashAttnFwdSm80INS1_25CollectiveMainloopFwdSm80ILi4ELi1ELb0EN4cute5tupleIJNS5_1CILi128EEENS7_ILi64EEENS7_ILi96EEEEEELi96ENS_6half_tEfNS_4arch4Sm80ELb1ELb0ELb0ELb1ELb0ELb0ELb1ELb0EEENS1_21CollectiveEpilogueFwdINS6_IJS8_SA_S9_EEENS6_IJNS7_ILi1EEESI_SI_EEESC_SE_Li128ELb1ELb1ELb0ELb0EEENS1_19SingleTileSchedulerILb1ELb0ELb1ELi128EEEEEEEEEvNT_6ParamsE --------------------------
	.section	.nv.info._ZN7cutlass13device_kernelIN5flash19enable_sm80_to_sm89INS1_16FlashAttnFwdSm80INS1_25CollectiveMainloopFwdSm80ILi4ELi1ELb0EN4cute5tupleIJNS5_1CILi128EEENS7_ILi64EEENS7_ILi96EEEEEELi96ENS_6half_tEfNS_4arch4Sm80ELb1ELb0ELb0ELb1ELb0ELb0ELb1ELb0EEENS1_21CollectiveEpilogueFwdINS6_IJS8_SA_S9_EEENS6_IJNS7_ILi1EEESI_SI_EEESC_SE_Li128ELb1ELb1ELb0ELb0EEENS1_19SingleTileSchedulerILb1ELb0ELb1ELi128EEEEEEEEEvNT_6ParamsE,"",@"SHT_CUDA_INFO"
	.sectionflags	@""
	.align	4


	//----- nvinfo : EIATTR_CUDA_API_VERSION
	.align		4
        /*0000*/ 	.byte	0x04, 0x37
        /*0002*/ 	.short	(.L_312 - .L_311)
.L_311:
        /*0004*/ 	.word	0x00000082


	//----- nvinfo : EIATTR_KPARAM_INFO
	.align		4
.L_312:
        /*0008*/ 	.byte	0x04, 0x17
        /*000a*/ 	.short	(.L_314 - .L_313)
.L_313:
        /*000c*/ 	.word	0x00000000
        /*0010*/ 	.short	0x0000
        /*0012*/ 	.short	0x0000
        /*0014*/ 	.byte	0x00, 0xf0, 0x61, 0x10


	//----- nvinfo : EIATTR_SPARSE_MMA_MASK
	.align		4
.L_314:
        /*0018*/ 	.byte	0x03, 0x50
        /*001a*/ 	.short	0x0000


	//----- nvinfo : EIATTR_MAXREG_COUNT
	.align		4
        /*001c*/ 	.byte	0x03, 0x1b
        /*001e*/ 	.short	0x00ff


	//----- nvinfo : EIATTR_MERCURY_ISA_VERSION
	.align		4
        /*0020*/ 	.byte	0x03, 0x5f
        /*0022*/ 	.short	0x0101


	//----- nvinfo : EIATTR_EXIT_INSTR_OFFSETS
	.align		4
        /*0024*/ 	.byte	0x04, 0x1c
        /*0026*/ 	.short	(.L_316 - .L_315)


	//   ....[0]....
.L_315:
        /*0028*/ 	.word	0x00000010


	//----- nvinfo : EIATTR_MAX_THREADS
	.align		4
.L_316:
        /*002c*/ 	.byte	0x04, 0x05
        /*002e*/ 	.short	(.L_318 - .L_317)
.L_317:
        /*0030*/ 	.word	0x00000080
        /*0034*/ 	.word	0x00000001
        /*0038*/ 	.word	0x00000001


	//----- nvinfo : EIATTR_CBANK_PARAM_SIZE
	.align		4
.L_318:
        /*003c*/ 	.byte	0x03, 0x19
        /*003e*/ 	.short	0x0418


	//----- nvinfo : EIATTR_PARAM_CBANK
	.align		4
        /*0040*/ 	.byte	0x04, 0x0a
        /*0042*/ 	.short	(.L_320 - .L_319)
	.align		4
.L_319:
        /*0044*/ 	.word	index@(.nv.constant0._ZN7cutlass13device_kernelIN5flash19enable_sm80_to_sm89INS1_16FlashAttnFwdSm80INS1_25CollectiveMainloopFwdSm80ILi4ELi1ELb0EN4cute5tupleIJNS5_1CILi128EEENS7_ILi64EEENS7_ILi96EEEEEELi96ENS_6half_tEfNS_4arch4Sm80ELb1ELb0ELb0ELb1ELb0ELb0ELb1ELb0EEENS1_21CollectiveEpilogueFwdINS6_IJS8_SA_S9_EEENS6_IJNS7_ILi1EEESI_SI_EEESC_SE_Li128ELb1ELb1ELb0ELb0EEENS1_19SingleTileSchedulerILb1ELb0ELb1ELi128EEEEEEEEEvNT_6ParamsE)
        /*0048*/ 	.short	0x0210
        /*004a*/ 	.short	0x0418


	//----- nvinfo : EIATTR_SW_WAR
	.align		4
.L_320:
        /*004c*/ 	.byte	0x04, 0x36
        /*004e*/ 	.short	(.L_322 - .L_321)
.L_321:
        /*0050*/ 	.word	0x00000008
.L_322:


//--------------------- .nv.info._ZN7cutlass13device_kernelIN5flash19enable_sm80_to_sm89INS1_16FlashAttnFwdSm80INS1_25CollectiveMainloopFwdSm80ILi4ELi1ELb0EN4cute5tupleIJNS5_1CILi128EEENS7_ILi64EEENS7_ILi96EEEEEELi96ENS_6half_tEfNS_4arch4Sm80ELb1ELb0ELb0ELb1ELb0ELb1ELb1ELb0EEENS1_21CollectiveEpilogueFwdINS6_IJS8_SA_S9_EEENS6_IJNS7_ILi1EEESI_SI_EEESC_SE_Li128ELb1ELb1ELb0ELb0EEENS1_19SingleTileSchedulerILb1ELb0ELb1ELi128EEEEEEEEEvNT_6ParamsE --------------------------
	.section	.nv.info._ZN7cutlass13device_kernelIN5flash19enable_sm80_to_sm89INS1_16FlashAttnFwdSm80INS1_25CollectiveMainloopFwdSm80ILi4ELi1ELb0EN4cute5tupleIJNS5_1CILi128EEENS7_ILi64EEENS7_ILi96EEEEEELi96ENS_6half_tEfNS_4arch4Sm80ELb1ELb0ELb0ELb1ELb0ELb1ELb1ELb0EEENS1_21CollectiveEpilogueFwdINS6_IJS8_SA_S9_EEENS6_IJNS7_ILi1EEESI_SI_EEESC_SE_Li128ELb1ELb1ELb0ELb0EEENS1_19SingleTileSchedulerILb1ELb0ELb1ELi128EEEEEEEEEvNT_6ParamsE,"",@"SHT_CUDA_INFO"
	.sectionflags	@""
	.align	4


	//----- nvinfo : EIATTR_CUDA_API_VERSION
	.align		4
        /*0000*/ 	.byte	0x04, 0x37
        /*0002*/ 	.short	(.L_324 - .L_323)
.L_323:
        /*0004*/ 	.word	0x00000082


	//----- nvinfo : EIATTR_KPARAM_INFO
	.align		4
.L_324:
        /*0008*/ 	.byte	0x04, 0x17
        /*000a*/ 	.short	(.L_326 - .L_325)
.L_325:
        /*000c*/ 	.word	0x00000000
        /*0010*/ 	.short	0x0000
        /*0012*/ 	.short	0x0000
        /*0014*/ 	.byte	0x00, 0xf0, 0x61, 0x10


	//----- nvinfo : EIATTR_SPARSE_MMA_MASK
	.align		4
.L_326:
        /*0018*/ 	.byte	0x03, 0x50
        /*001a*/ 	.short	0x0000


	//----- nvinfo : EIATTR_MAXREG_COUNT
	.align		4
        /*001c*/ 	.byte	0x03, 0x1b
        /*001e*/ 	.short	0x00ff


	//----- nvinfo : EIATTR_MERCURY_ISA_VERSION
	.align		4
        /*0020*/ 	.byte	0x03, 0x5f
        /*0022*/ 	.short	0x0101


	//----- nvinfo : EIATTR_EXIT_INSTR_OFFSETS
	.align		4
        /*0024*/ 	.byte	0x04, 0x1c
        /*0026*/ 	.short	(.L_328 - .L_327)


	//   ....[0]....
.L_327:
        /*0028*/ 	.word	0x00000010


	//----- nvinfo : EIATTR_MAX_THREADS
	.align		4
.L_328:
        /*002c*/ 	.byte	0x04, 0x05
        /*002e*/ 	.short	(.L_330 - .L_329)
.L_329:
        /*0030*/ 	.word	0x00000080
        /*0034*/ 	.word	0x00000001
        /*0038*/ 	.word	0x00000001


	//----- nvinfo : EIATTR_CBANK_PARAM_SIZE
	.align		4
.L_330:
        /*003c*/ 	.byte	0x03, 0x19
        /*003e*/ 	.short	0x0418


	//----- nvinfo : EIATTR_PARAM_CBANK
	.align		4
        /*0040*/ 	.byte	0x04, 0x0a
        /*0042*/ 	.short	(.L_332 - .L_331)
	.align		4
.L_331:
        /*0044*/ 	.word	index@(.nv.constant0._ZN7cutlass13device_kernelIN5flash19enable_sm80_to_sm89INS1_16FlashAttnFwdSm80INS1_25CollectiveMainloopFwdSm80ILi4ELi1ELb0EN4cute5tupleIJNS5_1CILi128EEENS7_ILi64EEENS7_ILi96EEEEEELi96ENS_6half_tEfNS_4arch4Sm80ELb1ELb0ELb0ELb1ELb0ELb1ELb1ELb0EEENS1_21CollectiveEpilogueFwdINS6_IJS8_SA_S9_EEENS6_IJNS7_ILi1EEESI_SI_EEESC_SE_Li128ELb1ELb1ELb0ELb0EEENS1_19SingleTileSchedulerILb1ELb0ELb1ELi128EEEEEEEEEvNT_6ParamsE)
        /*0048*/ 	.short	0x0210
        /*004a*/ 	.short	0x0418


	//----- nvinfo : EIATTR_SW_WAR
	.align		4
.L_332:
        /*004c*/ 	.byte	0x04, 0x36
        /*004e*/ 	.short	(.L_334 - .L_333)
.L_333:
        /*0050*/ 	.word	0x00000008
.L_334:


//--------------------- .nv.callgraph             --------------------------
	.section	.nv.callgraph,"",@"SHT_CUDA_CALLGRAPH"
	.align	4
	.sectionentsize	8
	.align		4
        /*0000*/ 	.word	0x00000000
	.align		4
        /*0004*/ 	.word	0xffffffff
	.align		4
        /*0008*/ 	.word	0x00000000
	.align		4
        /*000c*/ 	.word	0xfffffffe
	.align		4
        /*0010*/ 	.word	0x00000000
	.align		4
        /*0014*/ 	.word	0xfffffffd
	.align		4
        /*0018*/ 	.word	0x00000000
	.align		4
        /*001c*/ 	.word	0xfffffffc


//--------------------- .nv.constant4             --------------------------
	.section	.nv.constant4,"a",@progbits
	.align	8
	.align		8
.nv.constant4:
        /*0000*/ 	.dword	_ZN76_INTERNAL_5b947126_40_flash_fwd_hdim96_fp16_softcapall_sm80_cu_0106449f_37134cuda3std3__45__cpo5beginE
	.align		8
        /*0008*/ 	.dword	_ZN76_INTERNAL_5b947126_40_flash_fwd_hdim96_fp16_softcapall_sm80_cu_0106449f_37134cuda3std3__45__cpo3endE
	.align		8
        /*0010*/ 	.dword	_ZN76_INTERNAL_5b947126_40_flash_fwd_hdim96_fp16_softcapall_sm80_cu_0106449f_37134cuda3std3__45__cpo6cbeginE
	.align		8
        /*0018*/ 	.dword	_ZN76_INTERNAL_5b947126_40_flash_fwd_hdim96_fp16_softcapall_sm80_cu_0106449f_37134cuda3std3__45__cpo4cendE
	.align		8
        /*0020*/ 	.dword	_ZN76_INTERNAL_5b947126_40_flash_fwd_hdim96_fp16_softcapall_sm80_cu_0106449f_37134cuda3std3__478_GLOBAL__N__5b947126_40_flash_fwd_hdim96_fp16_softcapall_sm80_cu_0106449f_37136ignoreE
	.align		8
        /*0028*/ 	.dword	_ZN76_INTERNAL_5b947126_40_flash_fwd_hdim96_fp16_softcapall_sm80_cu_0106449f_37134cuda3std3__419piecewise_constructE
	.align		8
        /*0030*/ 	.dword	_ZN76_INTERNAL_5b947126_40_flash_fwd_hdim96_fp16_softcapall_sm80_cu_0106449f_37134cuda3std3__48in_placeE
	.align		8
        /*0038*/ 	.dword	_ZN76_INTERNAL_5b947126_40_flash_fwd_hdim96_fp16_softcapall_sm80_cu_0106449f_37134cuda3std6ranges3__45__cpo4swapE
	.align		8
        /*0040*/ 	.dword	_ZN76_INTERNAL_5b947126_40_flash_fwd_hdim96_fp16_softcapall_sm80_cu_0106449f_37134cuda3std6ranges3__45__cpo9iter_moveE
	.align		8
        /*0048*/ 	.dword	_ZN76_INTERNAL_5b947126_40_flash_fwd_hdim96_fp16_softcapall_sm80_cu_0106449f_37134cute7productE
	.align		8
        /*0050*/ 	.dword	_ZN76_INTERNAL_5b947126_40_flash_fwd_hdim96_fp16_softcapall_sm80_cu_0106449f_37134cute1_E


//--------------------- .text._ZN7cutlass13device_kernelIN5flash19enable_sm80_to_sm89INS1_16FlashAttnFwdSm80INS1_25CollectiveMainloopFwdSm80ILi4ELi1ELb0EN4cute5tupleIJNS5_1CILi128EEENS7_ILi64EEENS7_ILi96EEEEEELi96ENS_6half_tEfNS_4arch4Sm80ELb0ELb0ELb1ELb0ELb0ELb0ELb1ELb0EEENS1_21CollectiveEpilogueFwdINS6_IJS8_SA_S9_EEENS6_IJNS7_ILi1EEESI_SI_EEESC_SE_Li128ELb0ELb1ELb0ELb0EEENS1_19SingleTileSchedulerILb0ELb0ELb1ELi128EEEEEEEEEvNT_6ParamsE --------------------------
	.section	.text._ZN7cutlass13device_kernelIN5flash19enable_sm80_to_sm89INS1_16FlashAttnFwdSm80INS1_25CollectiveMainloopFwdSm80ILi4ELi1ELb0EN4cute5tupleIJNS5_1CILi128EEENS7_ILi64EEENS7_ILi96EEEEEELi96ENS_6half_tEfNS_4arch4Sm80ELb0ELb0ELb1ELb0ELb0ELb0ELb1ELb0EEENS1_21CollectiveEpilogueFwdINS6_IJS8_SA_S9_EEENS6_IJNS7_ILi1EEESI_SI_EEESC_SE_Li128ELb0ELb1ELb0ELb0EEENS1_19SingleTileSchedulerILb0ELb0ELb1ELi128EEEEEEEEEvNT_6ParamsE,"ax",@progbits
	.align	128
.text._ZN7cutlass13device_kernelIN5flash19enable_sm80_to_sm89INS1_16FlashAttnFwdSm80INS1_25CollectiveMainloopFwdSm80ILi4ELi1ELb0EN4cute5tupleIJNS5_1CILi128EEENS7_ILi64EEENS7_ILi96EEEEEELi96ENS_6half_tEfNS_4arch4Sm80ELb0ELb0ELb1ELb0ELb0ELb0ELb1ELb0EEENS1_21CollectiveEpilogueFwdINS6_IJS8_SA_S9_EEENS6_IJNS7_ILi1EEESI_SI_EEESC_SE_Li128ELb0ELb1ELb0ELb0EEENS1_19SingleTileSchedulerILb0ELb0ELb1ELi128EEEEEEEEEvNT_6ParamsE:
        .type           _ZN7cutlass13device_kernelIN5flash19enable_sm80_to_sm89INS1_16FlashAttnFwdSm80INS1_25CollectiveMainloopFwdSm80ILi4ELi1ELb0EN4cute5tupleIJNS5_1CILi128EEENS7_ILi64EEENS7_ILi96EEEEEELi96ENS_6half_tEfNS_4arch4Sm80ELb0ELb0ELb1ELb0ELb0ELb0ELb1ELb0EEENS1_21CollectiveEpilogueFwdINS6_IJS8_SA_S9_EEENS6_IJNS7_ILi1EEESI_SI_EEESC_SE_Li128ELb0ELb1ELb0ELb0EEENS1_19SingleTileSchedulerILb0ELb0ELb1ELi128EEEEEEEEEvNT_6ParamsE,@function
        .size           _ZN7cutlass13device_kernelIN5flash19enable_sm80_to_sm89INS1_16FlashAttnFwdSm80INS1_25CollectiveMainloopFwdSm80ILi4ELi1ELb0EN4cute5tupleIJNS5_1CILi128EEENS7_ILi64EEENS7_ILi96EEEEEELi96ENS_6half_tEfNS_4arch4Sm80ELb0ELb0ELb1ELb0ELb0ELb0ELb1ELb0EEENS1_21CollectiveEpilogueFwdINS6_IJS8_SA_S9_EEENS6_IJNS7_ILi1EEESI_SI_EEESC_SE_Li128ELb0ELb1ELb0ELb0EEENS1_19SingleTileSchedulerILb0ELb0ELb1ELi128EEEEEEEEEvNT_6ParamsE,(.L_x_18 - _ZN7cutlass13device_kernelIN5flash19enable_sm80_to_sm89INS1_16FlashAttnFwdSm80INS1_25CollectiveMainloopFwdSm80ILi4ELi1ELb0EN4cute5tupleIJNS5_1CILi128EEENS7_ILi64EEENS7_ILi96EEEEEELi96ENS_6half_tEfNS_4arch4Sm80ELb0ELb0ELb1ELb0ELb0ELb0ELb1ELb0EEENS1_21CollectiveEpilogueFwdINS6_IJS8_SA_S9_EEENS6_IJNS7_ILi1EEESI_SI_EEESC_SE_Li128ELb0ELb1ELb0ELb0EEENS1_19SingleTileSchedulerILb0ELb0ELb1ELi128EEEEEEEEEvNT_6ParamsE)
        .other          _ZN7cutlass13device_kernelIN5flash19enable_sm80_to_sm89INS1_16FlashAttnFwdSm80INS1_25CollectiveMainloopFwdSm80ILi4ELi1ELb0EN4cute5tupleIJNS5_1CILi128EEENS7_ILi64EEENS7_ILi96EEEEEELi96ENS_6half_tEfNS_4arch4Sm80ELb0ELb0ELb1ELb0ELb0ELb0ELb1ELb0EEENS1_21CollectiveEpilogueFwdINS6_IJS8_SA_S9_EEENS6_IJNS7_ILi1EEESI_SI_EEESC_SE_Li128ELb0ELb1ELb0ELb0EEENS1_19SingleTileSchedulerILb0ELb0ELb1ELi128EEEEEEEEEvNT_6ParamsE,@"STO_CUDA_ENTRY STV_DEFAULT"
_ZN7cutlass13device_kernelIN5flash19enable_sm80_to_sm89INS1_16FlashAttnFwdSm80INS1_25CollectiveMainloopFwdSm80ILi4ELi1ELb0EN4cute5tupleIJNS5_1CILi128EEENS7_ILi64EEENS7_ILi96EEEEEELi96ENS_6half_tEfNS_4arch4Sm80ELb0ELb0ELb1ELb0ELb0ELb0ELb1ELb0EEENS1_21CollectiveEpilogueFwdINS6_IJS8_SA_S9_EEENS6_IJNS7_ILi1EEESI_SI_EEESC_SE_Li128ELb0ELb1ELb0ELb0EEENS1_19SingleTileSchedulerILb0ELb0ELb1ELi128EEEEEEEEEvNT_6ParamsE:
[----:B------:R-:W-:Y:S01]  /*0000*/  LDC R1, c[0x0][0x28] ;  /* 0x00000a00ff017b82 */ /* 0x000fe20000000800 */
[----:B------:R-:W-:Y:S05]  /*0010*/  EXIT ;  /* 0x000000000000794d */ /* 0x000fea0003800000 */
.L_x_0:
[----:B------:R-:W-:-:S00]  /*0020*/  BRA `(.L_x_0) ;  /* 0xfffffffc00fc7947 */ /* 0x000fc0000383ffff */
[----:B------:R-:W-:-:S00]  /*0030*/  NOP ;  /* 0x0000000000007918 */ /* 0x000fc00000000000 */
        /* <DEDUP_REMOVED lines=12> */
.L_x_18:


//--------------------- .text._ZN7cutlass13device_kernelIN5flash19enable_sm80_to_sm89INS1_16FlashAttnFwdSm80INS1_25CollectiveMainloopFwdSm80ILi4ELi1ELb0EN4cute5tupleIJNS5_1CILi128EEENS7_ILi64EEENS7_ILi96EEEEEELi96ENS_6half_tEfNS_4arch4Sm80ELb0ELb0ELb1ELb1ELb0ELb0ELb1ELb0EEENS1_21CollectiveEpilogueFwdINS6_IJS8_SA_S9_EEENS6_IJNS7_ILi1EEESI_SI_EEESC_SE_Li128ELb1ELb1ELb0ELb0EEENS1_19SingleTileSchedulerILb1ELb0ELb1ELi128EEEEEEEEEvNT_6ParamsE --------------------------
	.section	.text._ZN7cutlass13device_kernelIN5flash19enable_sm80_to_sm89INS1_16FlashAttnFwdSm80INS1_25CollectiveMainloopFwdSm80ILi4ELi1ELb0EN4cute5tupleIJNS5_1CILi128EEENS7_ILi64EEENS7_ILi96EEEEEELi96ENS_6half_tEfNS_4arch4Sm80ELb0ELb0ELb1ELb1ELb0ELb0ELb1ELb0EEENS1_21CollectiveEpilogueFwdINS6_IJS8_SA_S9_EEENS6_IJNS7_ILi1EEESI_SI_EEESC_SE_Li128ELb1ELb1ELb0ELb0EEENS1_19SingleTileSchedulerILb1ELb0ELb1ELi128EEEEEEEEEvNT_6ParamsE,"ax",@progbits
	.align	128
.text._ZN7cutlass13device_kernelIN5flash19enable_sm80_to_sm89INS1_16FlashAttnFwdSm80INS1_25CollectiveMainloopFwdSm80ILi4ELi1ELb0EN4cute5tupleIJNS5_1CILi128EEENS7_ILi64EEENS7_ILi96EEEEEELi96ENS_6half_tEfNS_4arch4Sm80ELb0ELb0ELb1ELb1ELb0ELb0ELb1ELb0EEENS1_21CollectiveEpilogueFwdINS6_IJS8_SA_S9_EEENS6_IJNS7_ILi1EEESI_SI_EEESC_SE_Li128ELb1ELb1ELb0ELb0EEENS1_19SingleTileSchedulerILb1ELb0ELb1ELi128EEEEEEEEEvNT_6ParamsE:
        .type           _ZN7cutlass13device_kernelIN5flash19enable_sm80_to_sm89INS1_16FlashAttnFwdSm80INS1_25CollectiveMainloopFwdSm80ILi4ELi1ELb0EN4cute5tupleIJNS5_1CILi128EEENS7_ILi64EEENS7_ILi96EEEEEELi96ENS_6half_tEfNS_4arch4Sm80ELb0ELb0ELb1ELb1ELb0ELb0ELb1ELb0EEENS1_21CollectiveEpilogueFwdINS6_IJS8_SA_S9_EEENS6_IJNS7_ILi1EEESI_SI_EEESC_SE_Li128ELb1ELb1ELb0ELb0EEENS1_19SingleTileSchedulerILb1ELb0ELb1ELi128EEEEEEEEEvNT_6ParamsE,@function
        .size           _ZN7cutlass13device_kernelIN5flash19enable_sm80_to_sm89INS1_16FlashAttnFwdSm80INS1_25CollectiveMainloopFwdSm80ILi4ELi1ELb0EN4cute5tupleIJNS5_1CILi128EEENS7_ILi64EEENS7_ILi96EEEEEELi96ENS_6half_tEfNS_4arch4Sm80ELb0ELb0ELb1ELb1ELb0ELb0ELb1ELb0EEENS1_21CollectiveEpilogueFwdINS6_IJS8_SA_S9_EEENS6_IJNS7_ILi1EEESI_SI_EEESC_SE_Li128ELb1ELb1ELb0ELb0EEENS1_19SingleTileSchedulerILb1ELb0ELb1ELi128EEEEEEEEEvNT_6ParamsE,(.L_x_19 - _ZN7cutlass13device_kernelIN5flash19enable_sm80_to_sm89INS1_16FlashAttnFwdSm80INS1_25CollectiveMainloopFwdSm80ILi4ELi1ELb0EN4cute5tupleIJNS5_1CILi128EEENS7_ILi64EEENS7_ILi96EEEEEELi96ENS_6half_tEfNS_4arch4Sm80ELb0ELb0ELb1ELb1ELb0ELb0ELb1ELb0EEENS1_21CollectiveEpilogueFwdINS6_IJS8_SA_S9_EEENS6_IJNS7_ILi1EEESI_SI_EEESC_SE_Li128ELb1ELb1ELb0ELb0EEENS1_19SingleTileSchedulerILb1ELb0ELb1ELi128EEEEEEEEEvNT_6ParamsE)
        .other          _ZN7cutlass13device_kernelIN5flash19enable_sm80_to_sm89INS1_16FlashAttnFwdSm80INS1_25CollectiveMainloopFwdSm80ILi4ELi1ELb0EN4cute5tupleIJNS5_1CILi128EEENS7_ILi64EEENS7_ILi96EEEEEELi96ENS_6half_tEfNS_4arch4Sm80ELb0ELb0ELb1ELb1ELb0ELb0ELb1ELb0EEENS1_21CollectiveEpilogueFwdINS6_IJS8_SA_S9_EEENS6_IJNS7_ILi1EEESI_SI_EEESC_SE_Li128ELb1ELb1ELb0ELb0EEENS1_19SingleTileSchedulerILb1ELb0ELb1ELi128EEEEEEEEEvNT_6ParamsE,@"STO_CUDA_ENTRY STV_DEFAULT"
_ZN7cutlass13device_kernelIN5flash19enable_sm80_to_sm89INS1_16FlashAttnFwdSm80INS1_25CollectiveMainloopFwdSm80ILi4ELi1ELb0EN4cute5tupleIJNS5_1CILi128EEENS7_ILi64EEENS7_ILi96EEEEEELi96ENS_6half_tEfNS_4arch4Sm80ELb0ELb0ELb1ELb1ELb0ELb0ELb1ELb0EEENS1_21CollectiveEpilogueFwdINS6_IJS8_SA_S9_EEENS6_IJNS7_ILi1EEESI_SI_EEESC_SE_Li128ELb1ELb1ELb0ELb0EEENS1_19SingleTileSchedulerILb1ELb0ELb1ELi128EEEEEEEEEvNT_6ParamsE:
[----:B------:R-:W-:Y:S01]  /*0000*/  LDC R1, c[0x0][0x28] ;  /* 0x00000a00ff017b82 */ /* 0x000fe20000000800 */
[----:B------:R-:W-:Y:S05]  /*0010*/  EXIT ;  /* 0x000000000000794d */ /* 0x000fea0003800000 */
.L_x_1:
        /* <DEDUP_REMOVED lines=14> */
.L_x_19:


//--------------------- .text._ZN7cutlass13device_kernelIN5flash19enable_sm80_to_sm89INS1_16FlashAttnFwdSm80INS1_25CollectiveMainloopFwdSm80ILi4ELi1ELb0EN4cute5tupleIJNS5_1CILi128EEENS7_ILi64EEENS7_ILi96EEEEEELi96ENS_6half_tEfNS_4arch4Sm80ELb0ELb0ELb1ELb1ELb0ELb1ELb1ELb0EEENS1_21CollectiveEpilogueFwdINS6_IJS8_SA_S9_EEENS6_IJNS7_ILi1EEESI_SI_EEESC_SE_Li128ELb1ELb1ELb0ELb0EEENS1_19SingleTileSchedulerILb1ELb0ELb1ELi128EEEEEEEEEvNT_6ParamsE --------------------------
	.section	.text._ZN7cutlass13device_kernelIN5flash19enable_sm80_to_sm89INS1_16FlashAttnFwdSm80INS1_25CollectiveMainloopFwdSm80ILi4ELi1ELb0EN4cute5tupleIJNS5_1CILi128EEENS7_ILi64EEENS7_ILi96EEEEEELi96ENS_6half_tEfNS_4arch4Sm80ELb0ELb0ELb1ELb1ELb0ELb1ELb1ELb0EEENS1_21CollectiveEpilogueFwdINS6_IJS8_SA_S9_EEENS6_IJNS7_ILi1EEESI_SI_EEESC_SE_Li128ELb1ELb1ELb0ELb0EEENS1_19SingleTileSchedulerILb1ELb0ELb1ELi128EEEEEEEEEvNT_6ParamsE,"ax",@progbits
	.align	128
.text._ZN7cutlass13device_kernelIN5flash19enable_sm80_to_sm89INS1_16FlashAttnFwdSm80INS1_25CollectiveMainloopFwdSm80ILi4ELi1ELb0EN4cute5tupleIJNS5_1CILi128EEENS7_ILi64EEENS7_ILi96EEEEEELi96ENS_6half_tEfNS_4arch4Sm80ELb0ELb0ELb1ELb1ELb0ELb1ELb1ELb0EEENS1_21CollectiveEpilogueFwdINS6_IJS8_SA_S9_EEENS6_IJNS7_ILi1EEESI_SI_EEESC_SE_Li128ELb1ELb1ELb0ELb0EEENS1_19SingleTileSchedulerILb1ELb0ELb1ELi128EEEEEEEEEvNT_6ParamsE:
        .type           _ZN7cutlass13device_kernelIN5flash19enable_sm80_to_sm89INS1_16FlashAttnFwdSm80INS1_25CollectiveMainloopFwdSm80ILi4ELi1ELb0EN4cute5tupleIJNS5_1CILi128EEENS7_ILi64EEENS7_ILi96EEEEEELi96ENS_6half_tEfNS_4arch4Sm80ELb0ELb0ELb1ELb1ELb0ELb1ELb1ELb0EEENS1_21CollectiveEpilogueFwdINS6_IJS8_SA_S9_EEENS6_IJNS7_ILi1EEESI_SI_EEESC_SE_Li128ELb1ELb1ELb0ELb0EEENS1_19SingleTileSchedulerILb1ELb0ELb1ELi128EEEEEEEEEvNT_6ParamsE,@function
        .size           _ZN7cutlass13device_kernelIN5flash19enable_sm80_to_sm89INS1_16FlashAttnFwdSm80INS1_25CollectiveMainloopFwdSm80ILi4ELi1ELb0EN4cute5tupleIJNS5_1CILi128EEENS7_ILi64EEENS7_ILi96EEEEEELi96ENS_6half_tEfNS_4arch4Sm80ELb0ELb0ELb1ELb1ELb0ELb1ELb1ELb0EEENS1_21CollectiveEpilogueFwdINS6_IJS8_SA_S9_EEENS6_IJNS7_ILi1EEESI_SI_EEESC_SE_Li128ELb1ELb1ELb0ELb0EEENS1_19SingleTileSchedulerILb1ELb0ELb1ELi128EEEEEEEEEvNT_6ParamsE,(.L_x_20 - _ZN7cutlass13device_kernelIN5flash19enable_sm80_to_sm89INS1_16FlashAttnFwdSm80INS1_25CollectiveMainloopFwdSm80ILi4ELi1ELb0EN4cute5tupleIJNS5_1CILi128EEENS7_ILi64EEENS7_ILi96EEEEEELi96ENS_6half_tEfNS_4arch4Sm80ELb0ELb0ELb1ELb1ELb0ELb1ELb1ELb0EEENS1_21CollectiveEpilogueFwdINS6_IJS8_SA_S9_EEENS6_IJNS7_ILi1EEESI_SI_EEESC_SE_Li128ELb1ELb1ELb0ELb0EEENS1_19SingleTileSchedulerILb1ELb0ELb1ELi128EEEEEEEEEvNT_6ParamsE)
        .other          _ZN7cutlass13device_kernelIN5flash19enable_sm80_to_sm89INS1_16FlashAttnFwdSm80INS1_25CollectiveMainloopFwdSm80ILi4ELi1ELb0EN4cute5tupleIJNS5_1CILi128EEENS7_ILi64EEENS7_ILi96EEEEEELi96ENS_6half_tEfNS_4arch4Sm80ELb0ELb0ELb1ELb1ELb0ELb1ELb1ELb0EEENS1_21CollectiveEpilogueFwdINS6_IJS8_SA_S9_EEENS6_IJNS7_ILi1EEESI_SI_EEESC_SE_Li128ELb1ELb1ELb0ELb0EEENS1_19SingleTileSchedulerILb1ELb0ELb1ELi128EEEEEEEEEvNT_6ParamsE,@"STO_CUDA_ENTRY STV_DEFAULT"
_ZN7cutlass13device_kernelIN5flash19enable_sm80_to_sm89INS1_16FlashAttnFwdSm80INS1_25CollectiveMainloopFwdSm80ILi4ELi1ELb0EN4cute5tupleIJNS5_1CILi128EEENS7_ILi64EEENS7_ILi96EEEEEELi96ENS_6half_tEfNS_4arch4Sm80ELb0ELb0ELb1ELb1ELb0ELb1ELb1ELb0EEENS1_21CollectiveEpilogueFwdINS6_IJS8_SA_S9_EEENS6_IJNS7_ILi1EEESI_SI_EEESC_SE_Li128ELb1ELb1ELb0ELb0EEENS1_19SingleTileSchedulerILb1ELb0ELb1ELi128EEEEEEEEEvNT_6ParamsE:
[----:B------:R-:W-:Y:S01]  /*0000*/  LDC R1, c[0x0][0x28] ;  /* 0x00000a00ff017b82 */ /* 0x000fe20000000800 */
[----:B------:R-:W-:Y:S05]  /*0010*/  EXIT ;  /* 0x000000000000794d */ /* 0x000fea0003800000 */
.L_x_2:
        /* <DEDUP_REMOVED lines=14> */
.L_x_20:


//--------------------- .text._ZN7cutlass13device_kernelIN5flash19enable_sm80_to_sm89INS1_16FlashAttnFwdSm80INS1_25CollectiveMainloopFwdSm80ILi4ELi1ELb0EN4cute5tupleIJNS5_1CILi128EEENS7_ILi48EEENS7_ILi96EEEEEELi96ENS_6half_tEfNS_4arch4Sm80ELb0ELb1ELb1ELb0ELb0ELb0ELb1ELb0EEENS1_21CollectiveEpilogueFwdINS6_IJS8_SA_S9_EEENS6_IJNS7_ILi1EEESI_SI_EEESC_SE_Li128ELb0ELb1ELb0ELb0EEENS1_19SingleTileSchedulerILb0ELb0ELb1ELi128EEEEEEEEEvNT_6ParamsE --------------------------
	.section	.text._ZN7cutlass13device_kernelIN5flash19enable_sm80_to_sm89INS1_16FlashAttnFwdSm80INS1_25CollectiveMainloopFwdSm80ILi4ELi1ELb0EN4cute5tupleIJNS5_1CILi128EEENS7_ILi48EEENS7_ILi96EEEEEELi96ENS_6half_tEfNS_4arch4Sm80ELb0ELb1ELb1ELb0ELb0ELb0ELb1ELb0EEENS1_21CollectiveEpilogueFwdINS6_IJS8_SA_S9_EEENS6_IJNS7_ILi1EEESI_SI_EEESC_SE_Li128ELb0ELb1ELb0ELb0EEENS1_19SingleTileSchedulerILb0ELb0ELb1ELi128EEEEEEEEEvNT_6ParamsE,"ax",@progbits
	.align	128
.text._ZN7cutlass13device_kernelIN5flash19enable_sm80_to_sm89INS1_16FlashAttnFwdSm80INS1_25CollectiveMainloopFwdSm80ILi4ELi1ELb0EN4cute5tupleIJNS5_1CILi128EEENS7_ILi48EEENS7_ILi96EEEEEELi96ENS_6half_tEfNS_4arch4Sm80ELb0ELb1ELb1ELb0ELb0ELb0ELb1ELb0EEENS1_21CollectiveEpilogueFwdINS6_IJS8_SA_S9_EEENS6_IJNS7_ILi1EEESI_SI_EEESC_SE_Li128ELb0ELb1ELb0ELb0EEENS1_19SingleTileSchedulerILb0ELb0ELb1ELi128EEEEEEEEEvNT_6ParamsE:
        .type           _ZN7cutlass13device_kernelIN5flash19enable_sm80_to_sm89INS1_16FlashAttnFwdSm80INS1_25CollectiveMainloopFwdSm80ILi4ELi1ELb0EN4cute5tupleIJNS5_1CILi128EEENS7_ILi48EEENS7_ILi96EEEEEELi96ENS_6half_tEfNS_4arch4Sm80ELb0ELb1ELb1ELb0ELb0ELb0ELb1ELb0EEENS1_21CollectiveEpilogueFwdINS6_IJS8_SA_S9_EEENS6_IJNS7_ILi1EEESI_SI_EEESC_SE_Li128ELb0ELb1ELb0ELb0EEENS1_19SingleTileSchedulerILb0ELb0ELb1ELi128EEEEEEEEEvNT_6ParamsE,@function
        .size           _ZN7cutlass13device_kernelIN5flash19enable_sm80_to_sm89INS1_16FlashAttnFwdSm80INS1_25CollectiveMainloopFwdSm80ILi4ELi1ELb0EN4cute5tupleIJNS5_1CILi128EEENS7_ILi48EEENS7_ILi96EEEEEELi96ENS_6half_tEfNS_4arch4Sm80ELb0ELb1ELb1ELb0ELb0ELb0ELb1ELb0EEENS1_21CollectiveEpilogueFwdINS6_IJS8_SA_S9_EEENS6_IJNS7_ILi1EEESI_SI_EEESC_SE_Li128ELb0ELb1ELb0ELb0EEENS1_19SingleTileSchedulerILb0ELb0ELb1ELi128EEEEEEEEEvNT_6ParamsE,(.L_x_21 - _ZN7cutlass13device_kernelIN5flash19enable_sm80_to_sm89INS1_16FlashAttnFwdSm80INS1_25CollectiveMainloopFwdSm80ILi4ELi1ELb0EN4cute5tupleIJNS5_1CILi128EEENS7_ILi48EEENS7_ILi96EEEEEELi96ENS_6half_tEfNS_4arch4Sm80ELb0ELb1ELb1ELb0ELb0ELb0ELb1ELb0EEENS1_21CollectiveEpilogueFwdINS6_IJS8_SA_S9_EEENS6_IJNS7_ILi1EEESI_SI_EEESC_SE_Li128ELb0ELb1ELb0ELb0EEENS1_19SingleTileSchedulerILb0ELb0ELb1ELi128EEEEEEEEEvNT_6ParamsE)
        .other          _ZN7cutlass13device_kernelIN5flash19enable_sm80_to_sm89INS1_16FlashAttnFwdSm80INS1_25CollectiveMainloopFwdSm80ILi4ELi1ELb0EN4cute5tupleIJNS5_1CILi128EEENS7_ILi48EEENS7_ILi96EEEEEELi96ENS_6half_tEfNS_4arch4Sm80ELb0ELb1ELb1ELb0ELb0ELb0ELb1ELb0EEENS1_21CollectiveEpilogueFwdINS6_IJS8_SA_S9_EEENS6_IJNS7_ILi1EEESI_SI_EEESC_SE_Li128ELb0ELb1ELb0ELb0EEENS1_19SingleTileSchedulerILb0ELb0ELb1ELi128EEEEEEEEEvNT_6ParamsE,@"STO_CUDA_ENTRY STV_DEFAULT"
_ZN7cutlass13device_kernelIN5flash19enable_sm80_to_sm89INS1_16FlashAttnFwdSm80INS1_25CollectiveMainloopFwdSm80ILi4ELi1ELb0EN4cute5tupleIJNS5_1CILi128EEENS7_ILi48EEENS7_ILi96EEEEEELi96ENS_6half_tEfNS_4arch4Sm80ELb0ELb1ELb1ELb0ELb0ELb0ELb1ELb0EEENS1_21CollectiveEpilogueFwdINS6_IJS8_SA_S9_EEENS6_IJNS7_ILi1EEESI_SI_EEESC_SE_Li128ELb0ELb1ELb0ELb0EEENS1_19SingleTileSchedulerILb0ELb0ELb1ELi128EEEEEEEEEvNT_6ParamsE:
[----:B------:R-:W-:Y:S01]  /*0000*/  LDC R1, c[0x0][0x28] ;  /* 0x00000a00ff017b82 */ /* 0x000fe20000000800 */
[----:B------:R-:W-:Y:S05]  /*0010*/  EXIT ;  /* 0x000000000000794d */ /* 0x000fea0003800000 */
.L_x_3:
        /* <DEDUP_REMOVED lines=14> */
.L_x_21:


//--------------------- .text._ZN7cutlass13device_kernelIN5flash19enable_sm80_to_sm89INS1_16FlashAttnFwdSm80INS1_25CollectiveMainloopFwdSm80ILi4ELi1ELb0EN4cute5tupleIJNS5_1CILi128EEENS7_ILi48EEENS7_ILi96EEEEEELi96ENS_6half_tEfNS_4arch4Sm80ELb0ELb1ELb1ELb1ELb0ELb0ELb1ELb0EEENS1_21CollectiveEpilogueFwdINS6_IJS8_SA_S9_EEENS6_IJNS7_ILi1EEESI_SI_EEESC_SE_Li128ELb1ELb1ELb0ELb0EEENS1_19SingleTileSchedulerILb1ELb0ELb1ELi128EEEEEEEEEvNT_6ParamsE --------------------------
	.section	.text._ZN7cutlass13device_kernelIN5flash19enable_sm80_to_sm89INS1_16FlashAttnFwdSm80INS1_25CollectiveMainloopFwdSm80ILi4ELi1ELb0EN4cute5tupleIJNS5_1CILi128EEENS7_ILi48EEENS7_ILi96EEEEEELi96ENS_6half_tEfNS_4arch4Sm80ELb0ELb1ELb1ELb1ELb0ELb0ELb1ELb0EEENS1_21CollectiveEpilogueFwdINS6_IJS8_SA_S9_EEENS6_IJNS7_ILi1EEESI_SI_EEESC_SE_Li128ELb1ELb1ELb0ELb0EEENS1_19SingleTileSchedulerILb1ELb0ELb1ELi128EEEEEEEEEvNT_6ParamsE,"ax",@progbits
	.align	128
.text._ZN7cutlass13device_kernelIN5flash19enable_sm80_to_sm89INS1_16FlashAttnFwdSm80INS1_25CollectiveMainloopFwdSm80ILi4ELi1ELb0EN4cute5tupleIJNS5_1CILi128EEENS7_ILi48EEENS7_ILi96EEEEEELi96ENS_6half_tEfNS_4arch4Sm80ELb0ELb1ELb1ELb1ELb0ELb0ELb1ELb0EEENS1_21CollectiveEpilogueFwdINS6_IJS8_SA_S9_EEENS6_IJNS7_ILi1EEESI_SI_EEESC_SE_Li128ELb1ELb1ELb0ELb0EEENS1_19SingleTileSchedulerILb1ELb0ELb1ELi128EEEEEEEEEvNT_6ParamsE:
        .type           _ZN7cutlass13device_kernelIN5flash19enable_sm80_to_sm89INS1_16FlashAttnFwdSm80INS1_25CollectiveMainloopFwdSm80ILi4ELi1ELb0EN4cute5tupleIJNS5_1CILi128EEENS7_ILi48EEENS7_ILi96EEEEEELi96ENS_6half_tEfNS_4arch4Sm80ELb0ELb1ELb1ELb1ELb0ELb0ELb1ELb0EEENS1_21CollectiveEpilogueFwdINS6_IJS8_SA_S9_EEENS6_IJNS7_ILi1EEESI_SI_EEESC_SE_Li128ELb1ELb1ELb0ELb0EEENS1_19SingleTileSchedulerILb1ELb0ELb1ELi128EEEEEEEEEvNT_6ParamsE,@function
        .size           _ZN7cutlass13device_kernelIN5flash19enable_sm80_to_sm89INS1_16FlashAttnFwdSm80INS1_25CollectiveMainloopFwdSm80ILi4ELi1ELb0EN4cute5tupleIJNS5_1CILi128EEENS7_ILi48EEENS7_ILi96EEEEEELi96ENS_6half_tEfNS_4arch4Sm80ELb0ELb1ELb1ELb1ELb0ELb0ELb1ELb0EEENS1_21CollectiveEpilogueFwdINS6_IJS8_SA_S9_EEENS6_IJNS7_ILi1EEESI_SI_EEESC_SE_Li128ELb1ELb1ELb0ELb0EEENS1_19SingleTileSchedulerILb1ELb0ELb1ELi128EEEEEEEEEvNT_6ParamsE,(.L_x_22 - _ZN7cutlass13device_kernelIN5flash19enable_sm80_to_sm89INS1_16FlashAttnFwdSm80INS1_25CollectiveMainloopFwdSm80ILi4ELi1ELb0EN4cute5tupleIJNS5_1CILi128EEENS7_ILi48EEENS7_ILi96EEEEEELi96ENS_6half_tEfNS_4arch4Sm80ELb0ELb1ELb1ELb1ELb0ELb0ELb1ELb0EEENS1_21CollectiveEpilogueFwdINS6_IJS8_SA_S9_EEENS6_IJNS7_ILi1EEESI_SI_EEESC_SE_Li128ELb1ELb1ELb0ELb0EEENS1_19SingleTileSchedulerILb1ELb0ELb1ELi128EEEEEEEEEvNT_6ParamsE)
        .other          _ZN7cutlass13device_kernelIN5flash19enable_sm80_to_sm89INS1_16FlashAttnFwdSm80INS1_25CollectiveMainloopFwdSm80ILi4ELi1ELb0EN4cute5tupleIJNS5_1CILi128EEENS7_ILi48EEENS7_ILi96EEEEEELi96ENS_6half_tEfNS_4arch4Sm80ELb0ELb1ELb1ELb1ELb0ELb0ELb1ELb0EEENS1_21CollectiveEpilogueFwdINS6_IJS8_SA_S9_EEENS6_IJNS7_ILi1EEESI_SI_EEESC_SE_Li128ELb1ELb1ELb0ELb0EEENS1_19SingleTileSchedulerILb1ELb0ELb1ELi128EEEEEEEEEvNT_6ParamsE,@"STO_CUDA_ENTRY STV_DEFAULT"
_ZN7cutlass13device_kernelIN5flash19enable_sm80_to_sm89INS1_16FlashAttnFwdSm80INS1_25CollectiveMainloopFwdSm80ILi4ELi1ELb0EN4cute5tupleIJNS5_1CILi128EEENS7_ILi48EEENS7_ILi96EEEEEELi96ENS_6half_tEfNS_4arch4Sm80ELb0ELb1ELb1ELb1ELb0ELb0ELb1ELb0EEENS1_21CollectiveEpilogueFwdINS6_IJS8_SA_S9_EEENS6_IJNS7_ILi1EEESI_SI_EEESC_SE_Li128ELb1ELb1ELb0ELb0EEENS1_19SingleTileSchedulerILb1ELb0ELb1ELi128EEEEEEEEEvNT_6ParamsE:
[----:B------:R-:W-:Y:S01]  /*0000*/  LDC R1, c[0x0][0x28] ;  /* 0x00000a00ff017b82 */ /* 0x000fe20000000800 */
[----:B------:R-:W-:Y:S05]  /*0010*/  EXIT ;  /* 0x000000000000794d */ /* 0x000fea0003800000 */
.L_x_4:
        /* <DEDUP_REMOVED lines=14> */
.L_x_22:


//--------------------- .text._ZN7cutlass13device_kernelIN5flash19enable_sm80_to_sm89INS1_16FlashAttnFwdSm80INS1_25CollectiveMainloopFwdSm80ILi4ELi1ELb0EN4cute5tupleIJNS5_1CILi128EEENS7_ILi48EEENS7_ILi96EEEEEELi96ENS_6half_tEfNS_4arch4Sm80ELb0ELb1ELb1ELb1ELb0ELb1ELb1ELb0EEENS1_21CollectiveEpilogueFwdINS6_IJS8_SA_S9_EEENS6_IJNS7_ILi1EEESI_SI_EEESC_SE_Li128ELb1ELb1ELb0ELb0EEENS1_19SingleTileSchedulerILb1ELb0ELb1ELi128EEEEEEEEEvNT_6ParamsE --------------------------
	.section	.text._ZN7cutlass13device_kernelIN5flash19enable_sm80_to_sm89INS1_16FlashAttnFwdSm80INS1_25CollectiveMainloopFwdSm80ILi4ELi1ELb0EN4cute5tupleIJNS5_1CILi128EEENS7_ILi48EEENS7_ILi96EEEEEELi96ENS_6half_tEfNS_4arch4Sm80ELb0ELb1ELb1ELb1ELb0ELb1ELb1ELb0EEENS1_21CollectiveEpilogueFwdINS6_IJS8_SA_S9_EEENS6_IJNS7_ILi1EEESI_SI_EEESC_SE_Li128ELb1ELb1ELb0ELb0EEENS1_19SingleTileSchedulerILb1ELb0ELb1ELi128EEEEEEEEEvNT_6ParamsE,"ax",@progbits
	.align	128
.text._ZN7cutlass13device_kernelIN5flash19enable_sm80_to_sm89INS1_16FlashAttnFwdSm80INS1_25CollectiveMainloopFwdSm80ILi4ELi1ELb0EN4cute5tupleIJNS5_1CILi128EEENS7_ILi48EEENS7_ILi96EEEEEELi96ENS_6half_tEfNS_4arch4Sm80ELb0ELb1ELb1ELb1ELb0ELb1ELb1ELb0EEENS1_21CollectiveEpilogueFwdINS6_IJS8_SA_S9_EEENS6_IJNS7_ILi1EEESI_SI_EEESC_SE_Li128ELb1ELb1ELb0ELb0EEENS1_19SingleTileSchedulerILb1ELb0ELb1ELi128EEEEEEEEEvNT_6ParamsE:
        .type           _ZN7cutlass13device_kernelIN5flash19enable_sm80_to_sm89INS1_16FlashAttnFwdSm80INS1_25CollectiveMainloopFwdSm80ILi4ELi1ELb0EN4cute5tupleIJNS5_1CILi128EEENS7_ILi48EEENS7_ILi96EEEEEELi96ENS_6half_tEfNS_4arch4Sm80ELb0ELb1ELb1ELb1ELb0ELb1ELb1ELb0EEENS1_21CollectiveEpilogueFwdINS6_IJS8_SA_S9_EEENS6_IJNS7_ILi1EEESI_SI_EEESC_SE_Li128ELb1ELb1ELb0ELb0EEENS1_19SingleTileSchedulerILb1ELb0ELb1ELi128EEEEEEEEEvNT_6ParamsE,@function
        .size           _ZN7cutlass13device_kernelIN5flash19enable_sm80_to_sm89INS1_16FlashAttnFwdSm80INS1_25CollectiveMainloopFwdSm80ILi4ELi1ELb0EN4cute5tupleIJNS5_1CILi128EEENS7_ILi48EEENS7_ILi96EEEEEELi96ENS_6half_tEfNS_4arch4Sm80ELb0ELb1ELb1ELb1ELb0ELb1ELb1ELb0EEENS1_21CollectiveEpilogueFwdINS6_IJS8_SA_S9_EEENS6_IJNS7_ILi1EEESI_SI_EEESC_SE_Li128ELb1ELb1ELb0ELb0EEENS1_19SingleTileSchedulerILb1ELb0ELb1ELi128EEEEEEEEEvNT_6ParamsE,(.L_x_23 - _ZN7cutlass13device_kernelIN5flash19enable_sm80_to_sm89INS1_16FlashAttnFwdSm80INS1_25CollectiveMainloopFwdSm80ILi4ELi1ELb0EN4cute5tupleIJNS5_1CILi128EEENS7_ILi48EEENS7_ILi96EEEEEELi96ENS_6half_tEfNS_4arch4Sm80ELb0ELb1ELb1ELb1ELb0ELb1ELb1ELb0EEENS1_21CollectiveEpilogueFwdINS6_IJS8_SA_S9_EEENS6_IJNS7_ILi1EEESI_SI_EEESC_SE_Li128ELb1ELb1ELb0ELb0EEENS1_19SingleTileSchedulerILb1ELb0ELb1ELi128EEEEEEEEEvNT_6ParamsE)
        .other          _ZN7cutlass13device_kernelIN5flash19enable_sm80_to_sm89INS1_16FlashAttnFwdSm80INS1_25CollectiveMainloopFwdSm80ILi4ELi1ELb0EN4cute5tupleIJNS5_1CILi128EEENS7_ILi48EEENS7_ILi96EEEEEELi96ENS_6half_tEfNS_4arch4Sm80ELb0ELb1ELb1ELb1ELb0ELb1ELb1ELb0EEENS1_21CollectiveEpilogueFwdINS6_IJS8_SA_S9_EEENS6_IJNS7_ILi1EEESI_SI_EEESC_SE_Li128ELb1ELb1ELb0ELb0EEENS1_19SingleTileSchedulerILb1ELb0ELb1ELi128EEEEEEEEEvNT_6ParamsE,@"STO_CUDA_ENTRY STV_DEFAULT"
_ZN7cutlass13device_kernelIN5flash19enable_sm80_to_sm89INS1_16FlashAttnFwdSm80INS1_25CollectiveMainloopFwdSm80ILi4ELi1ELb0EN4cute5tupleIJNS5_1CILi128EEENS7_ILi48EEENS7_ILi96EEEEEELi96ENS_6half_tEfNS_4arch4Sm80ELb0ELb1ELb1ELb1ELb0ELb1ELb1ELb0EEENS1_21CollectiveEpilogueFwdINS6_IJS8_SA_S9_EEENS6_IJNS7_ILi1EEESI_SI_EEESC_SE_Li128ELb1ELb1ELb0ELb0EEENS1_19SingleTileSchedulerILb1ELb0ELb1ELi128EEEEEEEEEvNT_6ParamsE:
[----:B------:R-:W-:Y:S01]  /*0000*/  LDC R1, c[0x0][0x28] ;  /* 0x00000a00ff017b82 */ /* 0x000fe20000000800 */
[----:B------:R-:W-:Y:S05]  /*0010*/  EXIT ;  /* 0x000000000000794d */ /* 0x000fea0003800000 */
.L_x_5:
        /* <DEDUP_REMOVED lines=14> */
.L_x_23:


//--------------------- .text._ZN7cutlass13device_kernelIN5flash19enable_sm80_to_sm89INS1_16FlashAttnFwdSm80INS1_25CollectiveMainloopFwdSm80ILi4ELi1ELb0EN4cute5tupleIJNS5_1CILi128EEENS7_ILi64EEENS7_ILi96EEEEEELi96ENS_6half_tEfNS_4arch4Sm80ELb1ELb0ELb1ELb0ELb0ELb0ELb1ELb0EEENS1_21CollectiveEpilogueFwdINS6_IJS8_SA_S9_EEENS6_IJNS7_ILi1EEESI_SI_EEESC_SE_Li128ELb0ELb1ELb0ELb0EEENS1_30DynamicPersistentTileSchedulerILi128ELi128ELb0ELb1ELb0EEEEEEEEEvNT_6ParamsE --------------------------
	.section	.text._ZN7cutlass13device_kernelIN5flash19enable_sm80_to_sm89INS1_16FlashAttnFwdSm80INS1_25CollectiveMainloopFwdSm80ILi4ELi1ELb0EN4cute5tupleIJNS5_1CILi128EEENS7_ILi64EEENS7_ILi96EEEEEELi96ENS_6half_tEfNS_4arch4Sm80ELb1ELb0ELb1ELb0ELb0ELb0ELb1ELb0EEENS1_21CollectiveEpilogueFwdINS6_IJS8_SA_S9_EEENS6_IJNS7_ILi1EEESI_SI_EEESC_SE_Li128ELb0ELb1ELb0ELb0EEENS1_30DynamicPersistentTileSchedulerILi128ELi128ELb0ELb1ELb0EEEEEEEEEvNT_6ParamsE,"ax",@progbits
	.align	128
.text._ZN7cutlass13device_kernelIN5flash19enable_sm80_to_sm89INS1_16FlashAttnFwdSm80INS1_25CollectiveMainloopFwdSm80ILi4ELi1ELb0EN4cute5tupleIJNS5_1CILi128EEENS7_ILi64EEENS7_ILi96EEEEEELi96ENS_6half_tEfNS_4arch4Sm80ELb1ELb0ELb1ELb0ELb0ELb0ELb1ELb0EEENS1_21CollectiveEpilogueFwdINS6_IJS8_SA_S9_EEENS6_IJNS7_ILi1EEESI_SI_EEESC_SE_Li128ELb0ELb1ELb0ELb0EEENS1_30DynamicPersistentTileSchedulerILi128ELi128ELb0ELb1ELb0EEEEEEEEEvNT_6ParamsE:
        .type           _ZN7cutlass13device_kernelIN5flash19enable_sm80_to_sm89INS1_16FlashAttnFwdSm80INS1_25CollectiveMainloopFwdSm80ILi4ELi1ELb0EN4cute5tupleIJNS5_1CILi128EEENS7_ILi64EEENS7_ILi96EEEEEELi96ENS_6half_tEfNS_4arch4Sm80ELb1ELb0ELb1ELb0ELb0ELb0ELb1ELb0EEENS1_21CollectiveEpilogueFwdINS6_IJS8_SA_S9_EEENS6_IJNS7_ILi1EEESI_SI_EEESC_SE_Li128ELb0ELb1ELb0ELb0EEENS1_30DynamicPersistentTileSchedulerILi128ELi128ELb0ELb1ELb0EEEEEEEEEvNT_6ParamsE,@function
        .size           _ZN7cutlass13device_kernelIN5flash19enable_sm80_to_sm89INS1_16FlashAttnFwdSm80INS1_25CollectiveMainloopFwdSm80ILi4ELi1ELb0EN4cute5tupleIJNS5_1CILi128EEENS7_ILi64EEENS7_ILi96EEEEEELi96ENS_6half_tEfNS_4arch4Sm80ELb1ELb0ELb1ELb0ELb0ELb0ELb1ELb0EEENS1_21CollectiveEpilogueFwdINS6_IJS8_SA_S9_EEENS6_IJNS7_ILi1EEESI_SI_EEESC_SE_Li128ELb0ELb1ELb0ELb0EEENS1_30DynamicPersistentTileSchedulerILi128ELi128ELb0ELb1ELb0EEEEEEEEEvNT_6ParamsE,(.L_x_24 - _ZN7cutlass13device_kernelIN5flash19enable_sm80_to_sm89INS1_16FlashAttnFwdSm80INS1_25CollectiveMainloopFwdSm80ILi4ELi1ELb0EN4cute5tupleIJNS5_1CILi128EEENS7_ILi64EEENS7_ILi96EEEEEELi96ENS_6half_tEfNS_4arch4Sm80ELb1ELb0ELb1ELb0ELb0ELb0ELb1ELb0EEENS1_21CollectiveEpilogueFwdINS6_IJS8_SA_S9_EEENS6_IJNS7_ILi1EEESI_SI_EEESC_SE_Li128ELb0ELb1ELb0ELb0EEENS1_30DynamicPersistentTileSchedulerILi128ELi128ELb0ELb1ELb0EEEEEEEEEvNT_6ParamsE)
        .other          _ZN7cutlass13device_kernelIN5flash19enable_sm80_to_sm89INS1_16FlashAttnFwdSm80INS1_25CollectiveMainloopFwdSm80ILi4ELi1ELb0EN4cute5tupleIJNS5_1CILi128EEENS7_ILi64EEENS7_ILi96EEEEEELi96ENS_6half_tEfNS_4arch4Sm80ELb1ELb0ELb1ELb0ELb0ELb0ELb1ELb0EEENS1_21CollectiveEpilogueFwdINS6_IJS8_SA_S9_EEENS6_IJNS7_ILi1EEESI_SI_EEESC_SE_Li128ELb0ELb1ELb0ELb0EEENS1_30DynamicPersistentTileSchedulerILi128ELi128ELb0ELb1ELb0EEEEEEEEEvNT_6ParamsE,@"STO_CUDA_ENTRY STV_DEFAULT"
_ZN7cutlass13device_kernelIN5flash19enable_sm80_to_sm89INS1_16FlashAttnFwdSm80INS1_25CollectiveMainloopFwdSm80ILi4ELi1ELb0EN4cute5tupleIJNS5_1CILi128EEENS7_ILi64EEENS7_ILi96EEEEEELi96ENS_6half_tEfNS_4arch4Sm80ELb1ELb0ELb1ELb0ELb0ELb0ELb1ELb0EEENS1_21CollectiveEpilogueFwdINS6_IJS8_SA_S9_EEENS6_IJNS7_ILi1EEESI_SI_EEESC_SE_Li128ELb0ELb1ELb0ELb0EEENS1_30DynamicPersistentTileSchedulerILi128ELi128ELb0ELb1ELb0EEEEEEEEEvNT_6ParamsE:
[----:B------:R-:W-:Y:S01]  /*0000*/  LDC R1, c[0x0][0x28] ;  /* 0x00000a00ff017b82 */ /* 0x000fe20000000800 */
[----:B------:R-:W-:Y:S05]  /*0010*/  EXIT ;  /* 0x000000000000794d */ /* 0x000fea0003800000 */
.L_x_6:
        /* <DEDUP_REMOVED lines=14> */
.L_x_24:


//--------------------- .text._ZN7cutlass13device_kernelIN5flash19enable_sm80_to_sm89INS1_16FlashAttnFwdSm80INS1_25CollectiveMainloopFwdSm80ILi4ELi1ELb0EN4cute5tupleIJNS5_1CILi128EEENS7_ILi64EEENS7_ILi96EEEEEELi96ENS_6half_tEfNS_4arch4Sm80ELb1ELb0ELb1ELb1ELb0ELb0ELb1ELb0EEENS1_21CollectiveEpilogueFwdINS6_IJS8_SA_S9_EEENS6_IJNS7_ILi1EEESI_SI_EEESC_SE_Li128ELb1ELb1ELb0ELb0EEENS1_19SingleTileSchedulerILb1ELb0ELb1ELi128EEEEEEEEEvNT_6ParamsE --------------------------
	.section	.text._ZN7cutlass13device_kernelIN5flash19enable_sm80_to_sm89INS1_16FlashAttnFwdSm80INS1_25CollectiveMainloopFwdSm80ILi4ELi1ELb0EN4cute5tupleIJNS5_1CILi128EEENS7_ILi64EEENS7_ILi96EEEEEELi96ENS_6half_tEfNS_4arch4Sm80ELb1ELb0ELb1ELb1ELb0ELb0ELb1ELb0EEENS1_21CollectiveEpilogueFwdINS6_IJS8_SA_S9_EEENS6_IJNS7_ILi1EEESI_SI_EEESC_SE_Li128ELb1ELb1ELb0ELb0EEENS1_19SingleTileSchedulerILb1ELb0ELb1ELi128EEEEEEEEEvNT_6ParamsE,"ax",@progbits
	.align	128
.text._ZN7cutlass13device_kernelIN5flash19enable_sm80_to_sm89INS1_16FlashAttnFwdSm80INS1_25CollectiveMainloopFwdSm80ILi4ELi1ELb0EN4cute5tupleIJNS5_1CILi128EEENS7_ILi64EEENS7_ILi96EEEEEELi96ENS_6half_tEfNS_4arch4Sm80ELb1ELb0ELb1ELb1ELb0ELb0ELb1ELb0EEENS1_21CollectiveEpilogueFwdINS6_IJS8_SA_S9_EEENS6_IJNS7_ILi1EEESI_SI_EEESC_SE_Li128ELb1ELb1ELb0ELb0EEENS1_19SingleTileSchedulerILb1ELb0ELb1ELi128EEEEEEEEEvNT_6ParamsE:
        .type           _ZN7cutlass13device_kernelIN5flash19enable_sm80_to_sm89INS1_16FlashAttnFwdSm80INS1_25CollectiveMainloopFwdSm80ILi4ELi1ELb0EN4cute5tupleIJNS5_1CILi128EEENS7_ILi64EEENS7_ILi96EEEEEELi96ENS_6half_tEfNS_4arch4Sm80ELb1ELb0ELb1ELb1ELb0ELb0ELb1ELb0EEENS1_21CollectiveEpilogueFwdINS6_IJS8_SA_S9_EEENS6_IJNS7_ILi1EEESI_SI_EEESC_SE_Li128ELb1ELb1ELb0ELb0EEENS1_19SingleTileSchedulerILb1ELb0ELb1ELi128EEEEEEEEEvNT_6ParamsE,@function
        .size           _ZN7cutlass13device_kernelIN5flash19enable_sm80_to_sm89INS1_16FlashAttnFwdSm80INS1_25CollectiveMainloopFwdSm80ILi4ELi1ELb0EN4cute5tupleIJNS5_1CILi128EEENS7_ILi64EEENS7_ILi96EEEEEELi96ENS_6half_tEfNS_4arch4Sm80ELb1ELb0ELb1ELb1ELb0ELb0ELb1ELb0EEENS1_21CollectiveEpilogueFwdINS6_IJS8_SA_S9_EEENS6_IJNS7_ILi1EEESI_SI_EEESC_SE_Li128ELb1ELb1ELb0ELb0EEENS1_19SingleTileSchedulerILb1ELb0ELb1ELi128EEEEEEEEEvNT_6ParamsE,(.L_x_25 - _ZN7cutlass13device_kernelIN5flash19enable_sm80_to_sm89INS1_16FlashAttnFwdSm80INS1_25CollectiveMainloopFwdSm80ILi4ELi1ELb0EN4cute5tupleIJNS5_1CILi128EEENS7_ILi64EEENS7_ILi96EEEEEELi96ENS_6half_tEfNS_4arch4Sm80ELb1ELb0ELb1ELb1ELb0ELb0ELb1ELb0EEENS1_21CollectiveEpilogueFwdINS6_IJS8_SA_S9_EEENS6_IJNS7_ILi1EEESI_SI_EEESC_SE_Li128ELb1ELb1ELb0ELb0EEENS1_19SingleTileSchedulerILb1ELb0ELb1ELi128EEEEEEEEEvNT_6ParamsE)
        .other          _ZN7cutlass13device_kernelIN5flash19enable_sm80_to_sm89INS1_16FlashAttnFwdSm80INS1_25CollectiveMainloopFwdSm80ILi4ELi1ELb0EN4cute5tupleIJNS5_1CILi128EEENS7_ILi64EEENS7_ILi96EEEEEELi96ENS_6half_tEfNS_4arch4Sm80ELb1ELb0ELb1ELb1ELb0ELb0ELb1ELb0EEENS1_21CollectiveEpilogueFwdINS6_IJS8_SA_S9_EEENS6_IJNS7_ILi1EEESI_SI_EEESC_SE_Li128ELb1ELb1ELb0ELb0EEENS1_19SingleTileSchedulerILb1ELb0ELb1ELi128EEEEEEEEEvNT_6ParamsE,@"STO_CUDA_ENTRY STV_DEFAULT"
_ZN7cutlass13device_kernelIN5flash19enable_sm80_to_sm89INS1_16FlashAttnFwdSm80INS1_25CollectiveMainloopFwdSm80ILi4ELi1ELb0EN4cute5tupleIJNS5_1CILi128EEENS7_ILi64EEENS7_ILi96EEEEEELi96ENS_6half_tEfNS_4arch4Sm80ELb1ELb0ELb1ELb1ELb0ELb0ELb1ELb0EEENS1_21CollectiveEpilogueFwdINS6_IJS8_SA_S9_EEENS6_IJNS7_ILi1EEESI_SI_EEESC_SE_Li128ELb1ELb1ELb0ELb0EEENS1_19SingleTileSchedulerILb1ELb0ELb1ELi128EEEEEEEEEvNT_6ParamsE:
[----:B------:R-:W-:Y:S01]  /*0000*/  LDC R1, c[0x0][0x28] ;  /* 0x00000a00ff017b82 */ /* 0x000fe20000000800 */
[----:B------:R-:W-:Y:S05]  /*0010*/  EXIT ;  /* 0x000000000000794d */ /* 0x000fea0003800000 */
.L_x_7:
        /* <DEDUP_REMOVED lines=14> */
.L_x_25:


//--------------------- .text._ZN7cutlass13device_kernelIN5flash19enable_sm80_to_sm89INS1_16FlashAttnFwdSm80INS1_25CollectiveMainloopFwdSm80ILi4ELi1ELb0EN4cute5tupleIJNS5_1CILi128EEENS7_ILi64EEENS7_ILi96EEEEEELi96ENS_6half_tEfNS_4arch4Sm80ELb1ELb0ELb1ELb1ELb0ELb1ELb1ELb0EEENS1_21CollectiveEpilogueFwdINS6_IJS8_SA_S9_EEENS6_IJNS7_ILi1EEESI_SI_EEESC_SE_Li128ELb1ELb1ELb0ELb0EEENS1_19SingleTileSchedulerILb1ELb0ELb1ELi128EEEEEEEEEvNT_6ParamsE --------------------------
	.section	.text._ZN7cutlass13device_kernelIN5flash19enable_sm80_to_sm89INS1_16FlashAttnFwdSm80INS1_25CollectiveMainloopFwdSm80ILi4ELi1ELb0EN4cute5tupleIJNS5_1CILi128EEENS7_ILi64EEENS7_ILi96EEEEEELi96ENS_6half_tEfNS_4arch4Sm80ELb1ELb0ELb1ELb1ELb0ELb1ELb1ELb0EEENS1_21CollectiveEpilogueFwdINS6_IJS8_SA_S9_EEENS6_IJNS7_ILi1EEESI_SI_EEESC_SE_Li128ELb1ELb1ELb0ELb0EEENS1_19SingleTileSchedulerILb1ELb0ELb1ELi128EEEEEEEEEvNT_6ParamsE,"ax",@progbits
	.align	128
.text._ZN7cutlass13device_kernelIN5flash19enable_sm80_to_sm89INS1_16FlashAttnFwdSm80INS1_25CollectiveMainloopFwdSm80ILi4ELi1ELb0EN4cute5tupleIJNS5_1CILi128EEENS7_ILi64EEENS7_ILi96EEEEEELi96ENS_6half_tEfNS_4arch4Sm80ELb1ELb0ELb1ELb1ELb0ELb1ELb1ELb0EEENS1_21CollectiveEpilogueFwdINS6_IJS8_SA_S9_EEENS6_IJNS7_ILi1EEESI_SI_EEESC_SE_Li128ELb1ELb1ELb0ELb0EEENS1_19SingleTileSchedulerILb1ELb0ELb1ELi128EEEEEEEEEvNT_6ParamsE:
        .type           _ZN7cutlass13device_kernelIN5flash19enable_sm80_to_sm89INS1_16FlashAttnFwdSm80INS1_25CollectiveMainloopFwdSm80ILi4ELi1ELb0EN4cute5tupleIJNS5_1CILi128EEENS7_ILi64EEENS7_ILi96EEEEEELi96ENS_6half_tEfNS_4arch4Sm80ELb1ELb0ELb1ELb1ELb0ELb1ELb1ELb0EEENS1_21CollectiveEpilogueFwdINS6_IJS8_SA_S9_EEENS6_IJNS7_ILi1EEESI_SI_EEESC_SE_Li128ELb1ELb1ELb0ELb0EEENS1_19SingleTileSchedulerILb1ELb0ELb1ELi128EEEEEEEEEvNT_6ParamsE,@function
        .size           _ZN7cutlass13device_kernelIN5flash19enable_sm80_to_sm89INS1_16FlashAttnFwdSm80INS1_25CollectiveMainloopFwdSm80ILi4ELi1ELb0EN4cute5tupleIJNS5_1CILi128EEENS7_ILi64EEENS7_ILi96EEEEEELi96ENS_6half_tEfNS_4arch4Sm80ELb1ELb0ELb1ELb1ELb0ELb1ELb1ELb0EEENS1_21CollectiveEpilogueFwdINS6_IJS8_SA_S9_EEENS6_IJNS7_ILi1EEESI_SI_EEESC_SE_Li128ELb1ELb1ELb0ELb0EEENS1_19SingleTileSchedulerILb1ELb0ELb1ELi128EEEEEEEEEvNT_6ParamsE,(.L_x_26 - _ZN7cutlass13device_kernelIN5flash19enable_sm80_to_sm89INS1_16FlashAttnFwdSm80INS1_25CollectiveMainloopFwdSm80ILi4ELi1ELb0EN4cute5tupleIJNS5_1CILi128EEENS7_ILi64EEENS7_ILi96EEEEEELi96ENS_6half_tEfNS_4arch4Sm80ELb1ELb0ELb1ELb1ELb0ELb1ELb1ELb0EEENS1_21CollectiveEpilogueFwdINS6_IJS8_SA_S9_EEENS6_IJNS7_ILi1EEESI_SI_EEESC_SE_Li128ELb1ELb1ELb0ELb0EEENS1_19SingleTileSchedulerILb1ELb0ELb1ELi128EEEEEEEEEvNT_6ParamsE)
        .other          _ZN7cutlass13device_kernelIN5flash19enable_sm80_to_sm89INS1_16FlashAttnFwdSm80INS1_25CollectiveMainloopFwdSm80ILi4ELi1ELb0EN4cute5tupleIJNS5_1CILi128EEENS7_ILi64EEENS7_ILi96EEEEEELi96ENS_6half_tEfNS_4arch4Sm80ELb1ELb0ELb1ELb1ELb0ELb1ELb1ELb0EEENS1_21CollectiveEpilogueFwdINS6_IJS8_SA_S9_EEENS6_IJNS7_ILi1EEESI_SI_EEESC_SE_Li128ELb1ELb1ELb0ELb0EEENS1_19SingleTileSchedulerILb1ELb0ELb1ELi128EEEEEEEEEvNT_6ParamsE,@"STO_CUDA_ENTRY STV_DEFAULT"
_ZN7cutlass13device_kernelIN5flash19enable_sm80_to_sm89INS1_16FlashAttnFwdSm80INS1_25CollectiveMainloopFwdSm80ILi4ELi1ELb0EN4cute5tupleIJNS5_1CILi128EEENS7_ILi64EEENS7_ILi96EEEEEELi96ENS_6half_tEfNS_4arch4Sm80ELb1ELb0ELb1ELb1ELb0ELb1ELb1ELb0EEENS1_21CollectiveEpilogueFwdINS6_IJS8_SA_S9_EEENS6_IJNS7_ILi1EEESI_SI_EEESC_SE_Li128ELb1ELb1ELb0ELb0EEENS1_19SingleTileSchedulerILb1ELb0ELb1ELi128EEEEEEEEEvNT_6ParamsE:
[----:B------:R-:W-:Y:S01]  /*0000*/  LDC R1, c[0x0][0x28] ;  /* 0x00000a00ff017b82 */ /* 0x000fe20000000800 */
[----:B------:R-:W-:Y:S05]  /*0010*/  EXIT ;  /* 0x000000000000794d */ /* 0x000fea0003800000 */
.L_x_8:
        /* <DEDUP_REMOVED lines=14> */
.L_x_26:


//--------------------- .text._ZN7cutlass13device_kernelIN5flash19enable_sm80_to_sm89INS1_16FlashAttnFwdSm80INS1_25CollectiveMainloopFwdSm80ILi4ELi1ELb0EN4cute5tupleIJNS5_1CILi128EEENS7_ILi64EEENS7_ILi96EEEEEELi96ENS_6half_tEfNS_4arch4Sm80ELb0ELb0ELb0ELb0ELb0ELb0ELb1ELb0EEENS1_21CollectiveEpilogueFwdINS6_IJS8_SA_S9_EEENS6_IJNS7_ILi1EEESI_SI_EEESC_SE_Li128ELb0ELb1ELb0ELb0EEENS1_19SingleTileSchedulerILb0ELb0ELb1ELi128EEEEEEEEEvNT_6ParamsE --------------------------
	.section	.text._ZN7cutlass13device_kernelIN5flash19enable_sm80_to_sm89INS1_16FlashAttnFwdSm80INS1_25CollectiveMainloopFwdSm80ILi4ELi1ELb0EN4cute5tupleIJNS5_1CILi128EEENS7_ILi64EEENS7_ILi96EEEEEELi96ENS_6half_tEfNS_4arch4Sm80ELb0ELb0ELb0ELb0ELb0ELb0ELb1ELb0EEENS1_21CollectiveEpilogueFwdINS6_IJS8_SA_S9_EEENS6_IJNS7_ILi1EEESI_SI_EEESC_SE_Li128ELb0ELb1ELb0ELb0EEENS1_19SingleTileSchedulerILb0ELb0ELb1ELi128EEEEEEEEEvNT_6ParamsE,"ax",@progbits
	.align	128
.text._ZN7cutlass13device_kernelIN5flash19enable_sm80_to_sm89INS1_16FlashAttnFwdSm80INS1_25CollectiveMainloopFwdSm80ILi4ELi1ELb0EN4cute5tupleIJNS5_1CILi128EEENS7_ILi64EEENS7_ILi96EEEEEELi96ENS_6half_tEfNS_4arch4Sm80ELb0ELb0ELb0ELb0ELb0ELb0ELb1ELb0EEENS1_21CollectiveEpilogueFwdINS6_IJS8_SA_S9_EEENS6_IJNS7_ILi1EEESI_SI_EEESC_SE_Li128ELb0ELb1ELb0ELb0EEENS1_19SingleTileSchedulerILb0ELb0ELb1ELi128EEEEEEEEEvNT_6ParamsE:
        .type           _ZN7cutlass13device_kernelIN5flash19enable_sm80_to_sm89INS1_16FlashAttnFwdSm80INS1_25CollectiveMainloopFwdSm80ILi4ELi1ELb0EN4cute5tupleIJNS5_1CILi128EEENS7_ILi64EEENS7_ILi96EEEEEELi96ENS_6half_tEfNS_4arch4Sm80ELb0ELb0ELb0ELb0ELb0ELb0ELb1ELb0EEENS1_21CollectiveEpilogueFwdINS6_IJS8_SA_S9_EEENS6_IJNS7_ILi1EEESI_SI_EEESC_SE_Li128ELb0ELb1ELb0ELb0EEENS1_19SingleTileSchedulerILb0ELb0ELb1ELi128EEEEEEEEEvNT_6ParamsE,@function
        .size           _ZN7cutlass13device_kernelIN5flash19enable_sm80_to_sm89INS1_16FlashAttnFwdSm80INS1_25CollectiveMainloopFwdSm80ILi4ELi1ELb0EN4cute5tupleIJNS5_1CILi128EEENS7_ILi64EEENS7_ILi96EEEEEELi96ENS_6half_tEfNS_4arch4Sm80ELb0ELb0ELb0ELb0ELb0ELb0ELb1ELb0EEENS1_21CollectiveEpilogueFwdINS6_IJS8_SA_S9_EEENS6_IJNS7_ILi1EEESI_SI_EEESC_SE_Li128ELb0ELb1ELb0ELb0EEENS1_19SingleTileSchedulerILb0ELb0ELb1ELi128EEEEEEEEEvNT_6ParamsE,(.L_x_27 - _ZN7cutlass13device_kernelIN5flash19enable_sm80_to_sm89INS1_16FlashAttnFwdSm80INS1_25CollectiveMainloopFwdSm80ILi4ELi1ELb0EN4cute5tupleIJNS5_1CILi128EEENS7_ILi64EEENS7_ILi96EEEEEELi96ENS_6half_tEfNS_4arch4Sm80ELb0ELb0ELb0ELb0ELb0ELb0ELb1ELb0EEENS1_21CollectiveEpilogueFwdINS6_IJS8_SA_S9_EEENS6_IJNS7_ILi1EEESI_SI_EEESC_SE_Li128ELb0ELb1ELb0ELb0EEENS1_19SingleTileSchedulerILb0ELb0ELb1ELi128EEEEEEEEEvNT_6ParamsE)
        .other          _ZN7cutlass13device_kernelIN5flash19enable_sm80_to_sm89INS1_16FlashAttnFwdSm80INS1_25CollectiveMainloopFwdSm80ILi4ELi1ELb0EN4cute5tupleIJNS5_1CILi128EEENS7_ILi64EEENS7_ILi96EEEEEELi96ENS_6half_tEfNS_4arch4Sm80ELb0ELb0ELb0ELb0ELb0ELb0ELb1ELb0EEENS1_21CollectiveEpilogueFwdINS6_IJS8_SA_S9_EEENS6_IJNS7_ILi1EEESI_SI_EEESC_SE_Li128ELb0ELb1ELb0ELb0EEENS1_19SingleTileSchedulerILb0ELb0ELb1ELi128EEEEEEEEEvNT_6ParamsE,@"STO_CUDA_ENTRY STV_DEFAULT"
_ZN7cutlass13device_kernelIN5flash19enable_sm80_to_sm89INS1_16FlashAttnFwdSm80INS1_25CollectiveMainloopFwdSm80ILi4ELi1ELb0EN4cute5tupleIJNS5_1CILi128EEENS7_ILi64EEENS7_ILi96EEEEEELi96ENS_6half_tEfNS_4arch4Sm80ELb0ELb0ELb0ELb0ELb0ELb0ELb1ELb0EEENS1_21CollectiveEpilogueFwdINS6_IJS8_SA_S9_EEENS6_IJNS7_ILi1EEESI_SI_EEESC_SE_Li128ELb0ELb1ELb0ELb0EEENS1_19SingleTileSchedulerILb0ELb0ELb1ELi128EEEEEEEEEvNT_6ParamsE:
[----:B------:R-:W-:Y:S01]  /*0000*/  LDC R1, c[0x0][0x28] ;  /* 0x00000a00ff017b82 */ /* 0x000fe20000000800 */
[----:B------:R-:W-:Y:S05]  /*0010*/  EXIT ;  /* 0x000000000000794d */ /* 0x000fea0003800000 */
.L_x_9:
        /* <DEDUP_REMOVED lines=14> */
.L_x_27:


//--------------------- .text._ZN7cutlass13device_kernelIN5flash19enable_sm80_to_sm89INS1_16FlashAttnFwdSm80INS1_25CollectiveMainloopFwdSm80ILi4ELi1ELb0EN4cute5tupleIJNS5_1CILi128EEENS7_ILi64EEENS7_ILi96EEEEEELi96ENS_6half_tEfNS_4arch4Sm80ELb0ELb0ELb0ELb1ELb0ELb0ELb1ELb0EEENS1_21CollectiveEpilogueFwdINS6_IJS8_SA_S9_EEENS6_IJNS7_ILi1EEESI_SI_EEESC_SE_Li128ELb1ELb1ELb0ELb0EEENS1_19SingleTileSchedulerILb1ELb0ELb1ELi128EEEEEEEEEvNT_6ParamsE --------------------------
	.section	.text._ZN7cutlass13device_kernelIN5flash19enable_sm80_to_sm89INS1_16FlashAttnFwdSm80INS1_25CollectiveMainloopFwdSm80ILi4ELi1ELb0EN4cute5tupleIJNS5_1CILi128EEENS7_ILi64EEENS7_ILi96EEEEEELi96ENS_6half_tEfNS_4arch4Sm80ELb0ELb0ELb0ELb1ELb0ELb0ELb1ELb0EEENS1_21CollectiveEpilogueFwdINS6_IJS8_SA_S9_EEENS6_IJNS7_ILi1EEESI_SI_EEESC_SE_Li128ELb1ELb1ELb0ELb0EEENS1_19SingleTileSchedulerILb1ELb0ELb1ELi128EEEEEEEEEvNT_6ParamsE,"ax",@progbits
	.align	128
.text._ZN7cutlass13device_kernelIN5flash19enable_sm80_to_sm89INS1_16FlashAttnFwdSm80INS1_25CollectiveMainloopFwdSm80ILi4ELi1ELb0EN4cute5tupleIJNS5_1CILi128EEENS7_ILi64EEENS7_ILi96EEEEEELi96ENS_6half_tEfNS_4arch4Sm80ELb0ELb0ELb0ELb1ELb0ELb0ELb1ELb0EEENS1_21CollectiveEpilogueFwdINS6_IJS8_SA_S9_EEENS6_IJNS7_ILi1EEESI_SI_EEESC_SE_Li128ELb1ELb1ELb0ELb0EEENS1_19SingleTileSchedulerILb1ELb0ELb1ELi128EEEEEEEEEvNT_6ParamsE:
        .type           _ZN7cutlass13device_kernelIN5flash19enable_sm80_to_sm89INS1_16FlashAttnFwdSm80INS1_25CollectiveMainloopFwdSm80ILi4ELi1ELb0EN4cute5tupleIJNS5_1CILi128EEENS7_ILi64EEENS7_ILi96EEEEEELi96ENS_6half_tEfNS_4arch4Sm80ELb0ELb0ELb0ELb1ELb0ELb0ELb1ELb0EEENS1_21CollectiveEpilogueFwdINS6_IJS8_SA_S9_EEENS6_IJNS7_ILi1EEESI_SI_EEESC_SE_Li128ELb1ELb1ELb0ELb0EEENS1_19SingleTileSchedulerILb1ELb0ELb1ELi128EEEEEEEEEvNT_6ParamsE,@function
        .size           _ZN7cutlass13device_kernelIN5flash19enable_sm80_to_sm89INS1_16FlashAttnFwdSm80INS1_25CollectiveMainloopFwdSm80ILi4ELi1ELb0EN4cute5tupleIJNS5_1CILi128EEENS7_ILi64EEENS7_ILi96EEEEEELi96ENS_6half_tEfNS_4arch4Sm80ELb0ELb0ELb0ELb1ELb0ELb0ELb1ELb0EEENS1_21CollectiveEpilogueFwdINS6_IJS8_SA_S9_EEENS6_IJNS7_ILi1EEESI_SI_EEESC_SE_Li128ELb1ELb1ELb0ELb0EEENS1_19SingleTileSchedulerILb1ELb0ELb1ELi128EEEEEEEEEvNT_6ParamsE,(.L_x_28 - _ZN7cutlass13device_kernelIN5flash19enable_sm80_to_sm89INS1_16FlashAttnFwdSm80INS1_25CollectiveMainloopFwdSm80ILi4ELi1ELb0EN4cute5tupleIJNS5_1CILi128EEENS7_ILi64EEENS7_ILi96EEEEEELi96ENS_6half_tEfNS_4arch4Sm80ELb0ELb0ELb0ELb1ELb0ELb0ELb1ELb0EEENS1_21CollectiveEpilogueFwdINS6_IJS8_SA_S9_EEENS6_IJNS7_ILi1EEESI_SI_EEESC_SE_Li128ELb1ELb1ELb0ELb0EEENS1_19SingleTileSchedulerILb1ELb0ELb1ELi128EEEEEEEEEvNT_6ParamsE)
        .other          _ZN7cutlass13device_kernelIN5flash19enable_sm80_to_sm89INS1_16FlashAttnFwdSm80INS1_25CollectiveMainloopFwdSm80ILi4ELi1ELb0EN4cute5tupleIJNS5_1CILi128EEENS7_ILi64EEENS7_ILi96EEEEEELi96ENS_6half_tEfNS_4arch4Sm80ELb0ELb0ELb0ELb1ELb0ELb0ELb1ELb0EEENS1_21CollectiveEpilogueFwdINS6_IJS8_SA_S9_EEENS6_IJNS7_ILi1EEESI_SI_EEESC_SE_Li128ELb1ELb1ELb0ELb0EEENS1_19SingleTileSchedulerILb1ELb0ELb1ELi128EEEEEEEEEvNT_6ParamsE,@"STO_CUDA_ENTRY STV_DEFAULT"
_ZN7cutlass13device_kernelIN5flash19enable_sm80_to_sm89INS1_16FlashAttnFwdSm80INS1_25CollectiveMainloopFwdSm80ILi4ELi1ELb0EN4cute5tupleIJNS5_1CILi128EEENS7_ILi64EEENS7_ILi96EEEEEELi96ENS_6half_tEfNS_4arch4Sm80ELb0ELb0ELb0ELb1ELb0ELb0ELb1ELb0EEENS1_21CollectiveEpilogueFwdINS6_IJS8_SA_S9_EEENS6_IJNS7_ILi1EEESI_SI_EEESC_SE_Li128ELb1ELb1ELb0ELb0EEENS1_19SingleTileSchedulerILb1ELb0ELb1ELi128EEEEEEEEEvNT_6ParamsE:
[----:B------:R-:W-:Y:S01]  /*0000*/  LDC R1, c[0x0][0x28] ;  /* 0x00000a00ff017b82 */ /* 0x000fe20000000800 */
[----:B------:R-:W-:Y:S05]  /*0010*/  EXIT ;  /* 0x000000000000794d */ /* 0x000fea0003800000 */
.L_x_10:
        /* <DEDUP_REMOVED lines=14> */
.L_x_28:


//--------------------- .text._ZN7cutlass13device_kernelIN5flash19enable_sm80_to_sm89INS1_16FlashAttnFwdSm80INS1_25CollectiveMainloopFwdSm80ILi4ELi1ELb0EN4cute5tupleIJNS5_1CILi128EEENS7_ILi64EEENS7_ILi96EEEEEELi96ENS_6half_tEfNS_4arch4Sm80ELb0ELb0ELb0ELb1ELb0ELb1ELb1ELb0EEENS1_21CollectiveEpilogueFwdINS6_IJS8_SA_S9_EEENS6_IJNS7_ILi1EEESI_SI_EEESC_SE_Li128ELb1ELb1ELb0ELb0EEENS1_19SingleTileSchedulerILb1ELb0ELb1ELi128EEEEEEEEEvNT_6ParamsE --------------------------
	.section	.text._ZN7cutlass13device_kernelIN5flash19enable_sm80_to_sm89INS1_16FlashAttnFwdSm80INS1_25CollectiveMainloopFwdSm80ILi4ELi1ELb0EN4cute5tupleIJNS5_1CILi128EEENS7_ILi64EEENS7_ILi96EEEEEELi96ENS_6half_tEfNS_4arch4Sm80ELb0ELb0ELb0ELb1ELb0ELb1ELb1ELb0EEENS1_21CollectiveEpilogueFwdINS6_IJS8_SA_S9_EEENS6_IJNS7_ILi1EEESI_SI_EEESC_SE_Li128ELb1ELb1ELb0ELb0EEENS1_19SingleTileSchedulerILb1ELb0ELb1ELi128EEEEEEEEEvNT_6ParamsE,"ax",@progbits
	.align	128
.text._ZN7cutlass13device_kernelIN5flash19enable_sm80_to_sm89INS1_16FlashAttnFwdSm80INS1_25CollectiveMainloopFwdSm80ILi4ELi1ELb0EN4cute5tupleIJNS5_1CILi128EEENS7_ILi64EEENS7_ILi96EEEEEELi96ENS_6half_tEfNS_4arch4Sm80ELb0ELb0ELb0ELb1ELb0ELb1ELb1ELb0EEENS1_21CollectiveEpilogueFwdINS6_IJS8_SA_S9_EEENS6_IJNS7_ILi1EEESI_SI_EEESC_SE_Li128ELb1ELb1ELb0ELb0EEENS1_19SingleTileSchedulerILb1ELb0ELb1ELi128EEEEEEEEEvNT_6ParamsE:
        .type           _ZN7cutlass13device_kernelIN5flash19enable_sm80_to_sm89INS1_16FlashAttnFwdSm80INS1_25CollectiveMainloopFwdSm80ILi4ELi1ELb0EN4cute5tupleIJNS5_1CILi128EEENS7_ILi64EEENS7_ILi96EEEEEELi96ENS_6half_tEfNS_4arch4Sm80ELb0ELb0ELb0ELb1ELb0ELb1ELb1ELb0EEENS1_21CollectiveEpilogueFwdINS6_IJS8_SA_S9_EEENS6_IJNS7_ILi1EEESI_SI_EEESC_SE_Li128ELb1ELb1ELb0ELb0EEENS1_19SingleTileSchedulerILb1ELb0ELb1ELi128EEEEEEEEEvNT_6ParamsE,@function
        .size           _ZN7cutlass13device_kernelIN5flash19enable_sm80_to_sm89INS1_16FlashAttnFwdSm80INS1_25CollectiveMainloopFwdSm80ILi4ELi1ELb0EN4cute5tupleIJNS5_1CILi128EEENS7_ILi64EEENS7_ILi96EEEEEELi96ENS_6half_tEfNS_4arch4Sm80ELb0ELb0ELb0ELb1ELb0ELb1ELb1ELb0EEENS1_21CollectiveEpilogueFwdINS6_IJS8_SA_S9_EEENS6_IJNS7_ILi1EEESI_SI_EEESC_SE_Li128ELb1ELb1ELb0ELb0EEENS1_19SingleTileSchedulerILb1ELb0ELb1ELi128EEEEEEEEEvNT_6ParamsE,(.L_x_29 - _ZN7cutlass13device_kernelIN5flash19enable_sm80_to_sm89INS1_16FlashAttnFwdSm80INS1_25CollectiveMainloopFwdSm80ILi4ELi1ELb0EN4cute5tupleIJNS5_1CILi128EEENS7_ILi64EEENS7_ILi96EEEEEELi96ENS_6half_tEfNS_4arch4Sm80ELb0ELb0ELb0ELb1ELb0ELb1ELb1ELb0EEENS1_21CollectiveEpilogueFwdINS6_IJS8_SA_S9_EEENS6_IJNS7_ILi1EEESI_SI_EEESC_SE_Li128ELb1ELb1ELb0ELb0EEENS1_19SingleTileSchedulerILb1ELb0ELb1ELi128EEEEEEEEEvNT_6ParamsE)
        .other          _ZN7cutlass13device_kernelIN5flash19enable_sm80_to_sm89INS1_16FlashAttnFwdSm80INS1_25CollectiveMainloopFwdSm80ILi4ELi1ELb0EN4cute5tupleIJNS5_1CILi128EEENS7_ILi64EEENS7_ILi96EEEEEELi96ENS_6half_tEfNS_4arch4Sm80ELb0ELb0ELb0ELb1ELb0ELb1ELb1ELb0EEENS1_21CollectiveEpilogueFwdINS6_IJS8_SA_S9_EEENS6_IJNS7_ILi1EEESI_SI_EEESC_SE_Li128ELb1ELb1ELb0ELb0EEENS1_19SingleTileSchedulerILb1ELb0ELb1ELi128EEEEEEEEEvNT_6ParamsE,@"STO_CUDA_ENTRY STV_DEFAULT"
_ZN7cutlass13device_kernelIN5flash19enable_sm80_to_sm89INS1_16FlashAttnFwdSm80INS1_25CollectiveMainloopFwdSm80ILi4ELi1ELb0EN4cute5tupleIJNS5_1CILi128EEENS7_ILi64EEENS7_ILi96EEEEEELi96ENS_6half_tEfNS_4arch4Sm80ELb0ELb0ELb0ELb1ELb0ELb1ELb1ELb0EEENS1_21CollectiveEpilogueFwdINS6_IJS8_SA_S9_EEENS6_IJNS7_ILi1EEESI_SI_EEESC_SE_Li128ELb1ELb1ELb0ELb0EEENS1_19SingleTileSchedulerILb1ELb0ELb1ELi128EEEEEEEEEvNT_6ParamsE:
[----:B------:R-:W-:Y:S01]  /*0000*/  LDC R1, c[0x0][0x28] ;  /* 0x00000a00ff017b82 */ /* 0x000fe20000000800 */
[----:B------:R-:W-:Y:S05]  /*0010*/  EXIT ;  /* 0x000000000000794d */ /* 0x000fea0003800000 */
.L_x_11:
        /* <DEDUP_REMOVED lines=14> */
.L_x_29:


//--------------------- .text._ZN7cutlass13device_kernelIN5flash19enable_sm80_to_sm89INS1_16FlashAttnFwdSm80INS1_25CollectiveMainloopFwdSm80ILi4ELi1ELb0EN4cute5tupleIJNS5_1CILi128EEENS7_ILi48EEENS7_ILi96EEEEEELi96ENS_6half_tEfNS_4arch4Sm80ELb0ELb1ELb0ELb0ELb0ELb0ELb1ELb0EEENS1_21CollectiveEpilogueFwdINS6_IJS8_SA_S9_EEENS6_IJNS7_ILi1EEESI_SI_EEESC_SE_Li128ELb0ELb1ELb0ELb0EEENS1_19SingleTileSchedulerILb0ELb0ELb1ELi128EEEEEEEEEvNT_6ParamsE --------------------------
	.section	.text._ZN7cutlass13device_kernelIN5flash19enable_sm80_to_sm89INS1_16FlashAttnFwdSm80INS1_25CollectiveMainloopFwdSm80ILi4ELi1ELb0EN4cute5tupleIJNS5_1CILi128EEENS7_ILi48EEENS7_ILi96EEEEEELi96ENS_6half_tEfNS_4arch4Sm80ELb0ELb1ELb0ELb0ELb0ELb0ELb1ELb0EEENS1_21CollectiveEpilogueFwdINS6_IJS8_SA_S9_EEENS6_IJNS7_ILi1EEESI_SI_EEESC_SE_Li128ELb0ELb1ELb0ELb0EEENS1_19SingleTileSchedulerILb0ELb0ELb1ELi128EEEEEEEEEvNT_6ParamsE,"ax",@progbits
	.align	128
.text._ZN7cutlass13device_kernelIN5flash19enable_sm80_to_sm89INS1_16FlashAttnFwdSm80INS1_25CollectiveMainloopFwdSm80ILi4ELi1ELb0EN4cute5tupleIJNS5_1CILi128EEENS7_ILi48EEENS7_ILi96EEEEEELi96ENS_6half_tEfNS_4arch4Sm80ELb0ELb1ELb0ELb0ELb0ELb0ELb1ELb0EEENS1_21CollectiveEpilogueFwdINS6_IJS8_SA_S9_EEENS6_IJNS7_ILi1EEESI_SI_EEESC_SE_Li128ELb0ELb1ELb0ELb0EEENS1_19SingleTileSchedulerILb0ELb0ELb1ELi128EEEEEEEEEvNT_6ParamsE:
        .type           _ZN7cutlass13device_kernelIN5flash19enable_sm80_to_sm89INS1_16FlashAttnFwdSm80INS1_25CollectiveMainloopFwdSm80ILi4ELi1ELb0EN4cute5tupleIJNS5_1CILi128EEENS7_ILi48EEENS7_ILi96EEEEEELi96ENS_6half_tEfNS_4arch4Sm80ELb0ELb1ELb0ELb0ELb0ELb0ELb1ELb0EEENS1_21CollectiveEpilogueFwdINS6_IJS8_SA_S9_EEENS6_IJNS7_ILi1EEESI_SI_EEESC_SE_Li128ELb0ELb1ELb0ELb0EEENS1_19SingleTileSchedulerILb0ELb0ELb1ELi128EEEEEEEEEvNT_6ParamsE,@function
        .size           _ZN7cutlass13device_kernelIN5flash19enable_sm80_to_sm89INS1_16FlashAttnFwdSm80INS1_25CollectiveMainloopFwdSm80ILi4ELi1ELb0EN4cute5tupleIJNS5_1CILi128EEENS7_ILi48EEENS7_ILi96EEEEEELi96ENS_6half_tEfNS_4arch4Sm80ELb0ELb1ELb0ELb0ELb0ELb0ELb1ELb0EEENS1_21CollectiveEpilogueFwdINS6_IJS8_SA_S9_EEENS6_IJNS7_ILi1EEESI_SI_EEESC_SE_Li128ELb0ELb1ELb0ELb0EEENS1_19SingleTileSchedulerILb0ELb0ELb1ELi128EEEEEEEEEvNT_6ParamsE,(.L_x_30 - _ZN7cutlass13device_kernelIN5flash19enable_sm80_to_sm89INS1_16FlashAttnFwdSm80INS1_25CollectiveMainloopFwdSm80ILi4ELi1ELb0EN4cute5tupleIJNS5_1CILi128EEENS7_ILi48EEENS7_ILi96EEEEEELi96ENS_6half_tEfNS_4arch4Sm80ELb0ELb1ELb0ELb0ELb0ELb0ELb1ELb0EEENS1_21CollectiveEpilogueFwdINS6_IJS8_SA_S9_EEENS6_IJNS7_ILi1EEESI_SI_EEESC_SE_Li128ELb0ELb1ELb0ELb0EEENS1_19SingleTileSchedulerILb0ELb0ELb1ELi128EEEEEEEEEvNT_6ParamsE)
        .other          _ZN7cutlass13device_kernelIN5flash19enable_sm80_to_sm89INS1_16FlashAttnFwdSm80INS1_25CollectiveMainloopFwdSm80ILi4ELi1ELb0EN4cute5tupleIJNS5_1CILi128EEENS7_ILi48EEENS7_ILi96EEEEEELi96ENS_6half_tEfNS_4arch4Sm80ELb0ELb1ELb0ELb0ELb0ELb0ELb1ELb0EEENS1_21CollectiveEpilogueFwdINS6_IJS8_SA_S9_EEENS6_IJNS7_ILi1EEESI_SI_EEESC_SE_Li128ELb0ELb1ELb0ELb0EEENS1_19SingleTileSchedulerILb0ELb0ELb1ELi128EEEEEEEEEvNT_6ParamsE,@"STO_CUDA_ENTRY STV_DEFAULT"
_ZN7cutlass13device_kernelIN5flash19enable_sm80_to_sm89INS1_16FlashAttnFwdSm80INS1_25CollectiveMainloopFwdSm80ILi4ELi1ELb0EN4cute5tupleIJNS5_1CILi128EEENS7_ILi48EEENS7_ILi96EEEEEELi96ENS_6half_tEfNS_4arch4Sm80ELb0ELb1ELb0ELb0ELb0ELb0ELb1ELb0EEENS1_21CollectiveEpilogueFwdINS6_IJS8_SA_S9_EEENS6_IJNS7_ILi1EEESI_SI_EEESC_SE_Li128ELb0ELb1ELb0ELb0EEENS1_19SingleTileSchedulerILb0ELb0ELb1ELi128EEEEEEEEEvNT_6ParamsE:
[----:B------:R-:W-:Y:S01]  /*0000*/  LDC R1, c[0x0][0x28] ;  /* 0x00000a00ff017b82 */ /* 0x000fe20000000800 */
[----:B------:R-:W-:Y:S05]  /*0010*/  EXIT ;  /* 0x000000000000794d */ /* 0x000fea0003800000 */
.L_x_12:
        /* <DEDUP_REMOVED lines=14> */
.L_x_30:


//--------------------- .text._ZN7cutlass13device_kernelIN5flash19enable_sm80_to_sm89INS1_16FlashAttnFwdSm80INS1_25CollectiveMainloopFwdSm80ILi4ELi1ELb0EN4cute5tupleIJNS5_1CILi128EEENS7_ILi48EEENS7_ILi96EEEEEELi96ENS_6half_tEfNS_4arch4Sm80ELb0ELb1ELb0ELb1ELb0ELb0ELb1ELb0EEENS1_21CollectiveEpilogueFwdINS6_IJS8_SA_S9_EEENS6_IJNS7_ILi1EEESI_SI_EEESC_SE_Li128ELb1ELb1ELb0ELb0EEENS1_19SingleTileSchedulerILb1ELb0ELb1ELi128EEEEEEEEEvNT_6ParamsE --------------------------
	.section	.text._ZN7cutlass13device_kernelIN5flash19enable_sm80_to_sm89INS1_16FlashAttnFwdSm80INS1_25CollectiveMainloopFwdSm80ILi4ELi1ELb0EN4cute5tupleIJNS5_1CILi128EEENS7_ILi48EEENS7_ILi96EEEEEELi96ENS_6half_tEfNS_4arch4Sm80ELb0ELb1ELb0ELb1ELb0ELb0ELb1ELb0EEENS1_21CollectiveEpilogueFwdINS6_IJS8_SA_S9_EEENS6_IJNS7_ILi1EEESI_SI_EEESC_SE_Li128ELb1ELb1ELb0ELb0EEENS1_19SingleTileSchedulerILb1ELb0ELb1ELi128EEEEEEEEEvNT_6ParamsE,"ax",@progbits
	.align	128
.text._ZN7cutlass13device_kernelIN5flash19enable_sm80_to_sm89INS1_16FlashAttnFwdSm80INS1_25CollectiveMainloopFwdSm80ILi4ELi1ELb0EN4cute5tupleIJNS5_1CILi128EEENS7_ILi48EEENS7_ILi96EEEEEELi96ENS_6half_tEfNS_4arch4Sm80ELb0ELb1ELb0ELb1ELb0ELb0ELb1ELb0EEENS1_21CollectiveEpilogueFwdINS6_IJS8_SA_S9_EEENS6_IJNS7_ILi1EEESI_SI_EEESC_SE_Li128ELb1ELb1ELb0ELb0EEENS1_19SingleTileSchedulerILb1ELb0ELb1ELi128EEEEEEEEEvNT_6ParamsE:
        .type           _ZN7cutlass13device_kernelIN5flash19enable_sm80_to_sm89INS1_16FlashAttnFwdSm80INS1_25CollectiveMainloopFwdSm80ILi4ELi1ELb0EN4cute5tupleIJNS5_1CILi128EEENS7_ILi48EEENS7_ILi96EEEEEELi96ENS_6half_tEfNS_4arch4Sm80ELb0ELb1ELb0ELb1ELb0ELb0ELb1ELb0EEENS1_21CollectiveEpilogueFwdINS6_IJS8_SA_S9_EEENS6_IJNS7_ILi1EEESI_SI_EEESC_SE_Li128ELb1ELb1ELb0ELb0EEENS1_19SingleTileSchedulerILb1ELb0ELb1ELi128EEEEEEEEEvNT_6ParamsE,@function
        .size           _ZN7cutlass13device_kernelIN5flash19enable_sm80_to_sm89INS1_16FlashAttnFwdSm80INS1_25CollectiveMainloopFwdSm80ILi4ELi1ELb0EN4cute5tupleIJNS5_1CILi128EEENS7_ILi48EEENS7_ILi96EEEEEELi96ENS_6half_tEfNS_4arch4Sm80ELb0ELb1ELb0ELb1ELb0ELb0ELb1ELb0EEENS1_21CollectiveEpilogueFwdINS6_IJS8_SA_S9_EEENS6_IJNS7_ILi1EEESI_SI_EEESC_SE_Li128ELb1ELb1ELb0ELb0EEENS1_19SingleTileSchedulerILb1ELb0ELb1ELi128EEEEEEEEEvNT_6ParamsE,(.L_x_31 - _ZN7cutlass13device_kernelIN5flash19enable_sm80_to_sm89INS1_16FlashAttnFwdSm80INS1_25CollectiveMainloopFwdSm80ILi4ELi1ELb0EN4cute5tupleIJNS5_1CILi128EEENS7_ILi48EEENS7_ILi96EEEEEELi96ENS_6half_tEfNS_4arch4Sm80ELb0ELb1ELb0ELb1ELb0ELb0ELb1ELb0EEENS1_21CollectiveEpilogueFwdINS6_IJS8_SA_S9_EEENS6_IJNS7_ILi1EEESI_SI_EEESC_SE_Li128ELb1ELb1ELb0ELb0EEENS1_19SingleTileSchedulerILb1ELb0ELb1ELi128EEEEEEEEEvNT_6ParamsE)
        .other          _ZN7cutlass13device_kernelIN5flash19enable_sm80_to_sm89INS1_16FlashAttnFwdSm80INS1_25CollectiveMainloopFwdSm80ILi4ELi1ELb0EN4cute5tupleIJNS5_1CILi128EEENS7_ILi48EEENS7_ILi96EEEEEELi96ENS_6half_tEfNS_4arch4Sm80ELb0ELb1ELb0ELb1ELb0ELb0ELb1ELb0EEENS1_21CollectiveEpilogueFwdINS6_IJS8_SA_S9_EEENS6_IJNS7_ILi1EEESI_SI_EEESC_SE_Li128ELb1ELb1ELb0ELb0EEENS1_19SingleTileSchedulerILb1ELb0ELb1ELi128EEEEEEEEEvNT_6ParamsE,@"STO_CUDA_ENTRY STV_DEFAULT"
_ZN7cutlass13device_kernelIN5flash19enable_sm80_to_sm89INS1_16FlashAttnFwdSm80INS1_25CollectiveMainloopFwdSm80ILi4ELi1ELb0EN4cute5tupleIJNS5_1CILi128EEENS7_ILi48EEENS7_ILi96EEEEEELi96ENS_6half_tEfNS_4arch4Sm80ELb0ELb1ELb0ELb1ELb0ELb0ELb1ELb0EEENS1_21CollectiveEpilogueFwdINS6_IJS8_SA_S9_EEENS6_IJNS7_ILi1EEESI_SI_EEESC_SE_Li128ELb1ELb1ELb0ELb0EEENS1_19SingleTileSchedulerILb1ELb0ELb1ELi128EEEEEEEEEvNT_6ParamsE:
[----:B------:R-:W-:Y:S01]  /*0000*/  LDC R1, c[0x0][0x28] ;  /* 0x00000a00ff017b82 */ /* 0x000fe20000000800 */
[----:B------:R-:W-:Y:S05]  /*0010*/  EXIT ;  /* 0x000000000000794d */ /* 0x000fea0003800000 */
.L_x_13:
        /* <DEDUP_REMOVED lines=14> */
.L_x_31:


//--------------------- .text._ZN7cutlass13device_kernelIN5flash19enable_sm80_to_sm89INS1_16FlashAttnFwdSm80INS1_25CollectiveMainloopFwdSm80ILi4ELi1ELb0EN4cute5tupleIJNS5_1CILi128EEENS7_ILi48EEENS7_ILi96EEEEEELi96ENS_6half_tEfNS_4arch4Sm80ELb0ELb1ELb0ELb1ELb0ELb1ELb1ELb0EEENS1_21CollectiveEpilogueFwdINS6_IJS8_SA_S9_EEENS6_IJNS7_ILi1EEESI_SI_EEESC_SE_Li128ELb1ELb1ELb0ELb0EEENS1_19SingleTileSchedulerILb1ELb0ELb1ELi128EEEEEEEEEvNT_6ParamsE --------------------------
	.section	.text._ZN7cutlass13device_kernelIN5flash19enable_sm80_to_sm89INS1_16FlashAttnFwdSm80INS1_25CollectiveMainloopFwdSm80ILi4ELi1ELb0EN4cute5tupleIJNS5_1CILi128EEENS7_ILi48EEENS7_ILi96EEEEEELi96ENS_6half_tEfNS_4arch4Sm80ELb0ELb1ELb0ELb1ELb0ELb1ELb1ELb0EEENS1_21CollectiveEpilogueFwdINS6_IJS8_SA_S9_EEENS6_IJNS7_ILi1EEESI_SI_EEESC_SE_Li128ELb1ELb1ELb0ELb0EEENS1_19SingleTileSchedulerILb1ELb0ELb1ELi128EEEEEEEEEvNT_6ParamsE,"ax",@progbits
	.align	128
.text._ZN7cutlass13device_kernelIN5flash19enable_sm80_to_sm89INS1_16FlashAttnFwdSm80INS1_25CollectiveMainloopFwdSm80ILi4ELi1ELb0EN4cute5tupleIJNS5_1CILi128EEENS7_ILi48EEENS7_ILi96EEEEEELi96ENS_6half_tEfNS_4arch4Sm80ELb0ELb1ELb0ELb1ELb0ELb1ELb1ELb0EEENS1_21CollectiveEpilogueFwdINS6_IJS8_SA_S9_EEENS6_IJNS7_ILi1EEESI_SI_EEESC_SE_Li128ELb1ELb1ELb0ELb0EEENS1_19SingleTileSchedulerILb1ELb0ELb1ELi128EEEEEEEEEvNT_6ParamsE:
        .type           _ZN7cutlass13device_kernelIN5flash19enable_sm80_to_sm89INS1_16FlashAttnFwdSm80INS1_25CollectiveMainloopFwdSm80ILi4ELi1ELb0EN4cute5tupleIJNS5_1CILi128EEENS7_ILi48EEENS7_ILi96EEEEEELi96ENS_6half_tEfNS_4arch4Sm80ELb0ELb1ELb0ELb1ELb0ELb1ELb1ELb0EEENS1_21CollectiveEpilogueFwdINS6_IJS8_SA_S9_EEENS6_IJNS7_ILi1EEESI_SI_EEESC_SE_Li128ELb1ELb1ELb0ELb0EEENS1_19SingleTileSchedulerILb1ELb0ELb1ELi128EEEEEEEEEvNT_6ParamsE,@function
        .size           _ZN7cutlass13device_kernelIN5flash19enable_sm80_to_sm89INS1_16FlashAttnFwdSm80INS1_25CollectiveMainloopFwdSm80ILi4ELi1ELb0EN4cute5tupleIJNS5_1CILi128EEENS7_ILi48EEENS7_ILi96EEEEEELi96ENS_6half_tEfNS_4arch4Sm80ELb0ELb1ELb0ELb1ELb0ELb1ELb1ELb0EEENS1_21CollectiveEpilogueFwdINS6_IJS8_SA_S9_EEENS6_IJNS7_ILi1EEESI_SI_EEESC_SE_Li128ELb1ELb1ELb0ELb0EEENS1_19SingleTileSchedulerILb1ELb0ELb1ELi128EEEEEEEEEvNT_6ParamsE,(.L_x_32 - _ZN7cutlass13device_kernelIN5flash19enable_sm80_to_sm89INS1_16FlashAttnFwdSm80INS1_25CollectiveMainloopFwdSm80ILi4ELi1ELb0EN4cute5tupleIJNS5_1CILi128EEENS7_ILi48EEENS7_ILi96EEEEEELi96ENS_6half_tEfNS_4arch4Sm80ELb0ELb1ELb0ELb1ELb0ELb1ELb1ELb0EEENS1_21CollectiveEpilogueFwdINS6_IJS8_SA_S9_EEENS6_IJNS7_ILi1EEESI_SI_EEESC_SE_Li128ELb1ELb1ELb0ELb0EEENS1_19SingleTileSchedulerILb1ELb0ELb1ELi128EEEEEEEEEvNT_6ParamsE)
        .other          _ZN7cutlass13device_kernelIN5flash19enable_sm80_to_sm89INS1_16FlashAttnFwdSm80INS1_25CollectiveMainloopFwdSm80ILi4ELi1ELb0EN4cute5tupleIJNS5_1CILi128EEENS7_ILi48EEENS7_ILi96EEEEEELi96ENS_6half_tEfNS_4arch4Sm80ELb0ELb1ELb0ELb1ELb0ELb1ELb1ELb0EEENS1_21CollectiveEpilogueFwdINS6_IJS8_SA_S9_EEENS6_IJNS7_ILi1EEESI_SI_EEESC_SE_Li128ELb1ELb1ELb0ELb0EEENS1_19SingleTileSchedulerILb1ELb0ELb1ELi128EEEEEEEEEvNT_6ParamsE,@"STO_CUDA_ENTRY STV_DEFAULT"
_ZN7cutlass13device_kernelIN5flash19enable_sm80_to_sm89INS1_16FlashAttnFwdSm80INS1_25CollectiveMainloopFwdSm80ILi4ELi1ELb0EN4cute5tupleIJNS5_1CILi128EEENS7_ILi48EEENS7_ILi96EEEEEELi96ENS_6half_tEfNS_4arch4Sm80ELb0ELb1ELb0ELb1ELb0ELb1ELb1ELb0EEENS1_21CollectiveEpilogueFwdINS6_IJS8_SA_S9_EEENS6_IJNS7_ILi1EEESI_SI_EEESC_SE_Li128ELb1ELb1ELb0ELb0EEENS1_19SingleTileSchedulerILb1ELb0ELb1ELi128EEEEEEEEEvNT_6ParamsE:
[----:B------:R-:W-:Y:S01]  /*0000*/  LDC R1, c[0x0][0x28] ;  /* 0x00000a00ff017b82 */ /* 0x000fe20000000800 */
[----:B------:R-:W-:Y:S05]  /*0010*/  EXIT ;  /* 0x000000000000794d */ /* 0x000fea0003800000 */
.L_x_14:
        /* <DEDUP_REMOVED lines=14> */
.L_x_32:


//--------------------- .text._ZN7cutlass13device_kernelIN5flash19enable_sm80_to_sm89INS1_16FlashAttnFwdSm80INS1_25CollectiveMainloopFwdSm80ILi4ELi1ELb0EN4cute5tupleIJNS5_1CILi128EEENS7_ILi64EEENS7_ILi96EEEEEELi96ENS_6half_tEfNS_4arch4Sm80ELb1ELb0ELb0ELb0ELb0ELb0ELb1ELb0EEENS1_21CollectiveEpilogueFwdINS6_IJS8_SA_S9_EEENS6_IJNS7_ILi1EEESI_SI_EEESC_SE_Li128ELb0ELb1ELb0ELb0EEENS1_30DynamicPersistentTileSchedulerILi128ELi128ELb0ELb1ELb0EEEEEEEEEvNT_6ParamsE --------------------------
	.section	.text._ZN7cutlass13device_kernelIN5flash19enable_sm80_to_sm89INS1_16FlashAttnFwdSm80INS1_25CollectiveMainloopFwdSm80ILi4ELi1ELb0EN4cute5tupleIJNS5_1CILi128EEENS7_ILi64EEENS7_ILi96EEEEEELi96ENS_6half_tEfNS_4arch4Sm80ELb1ELb0ELb0ELb0ELb0ELb0ELb1ELb0EEENS1_21CollectiveEpilogueFwdINS6_IJS8_SA_S9_EEENS6_IJNS7_ILi1EEESI_SI_EEESC_SE_Li128ELb0ELb1ELb0ELb0EEENS1_30DynamicPersistentTileSchedulerILi128ELi128ELb0ELb1ELb0EEEEEEEEEvNT_6ParamsE,"ax",@progbits
	.align	128
.text._ZN7cutlass13device_kernelIN5flash19enable_sm80_to_sm89INS1_16FlashAttnFwdSm80INS1_25CollectiveMainloopFwdSm80ILi4ELi1ELb0EN4cute5tupleIJNS5_1CILi128EEENS7_ILi64EEENS7_ILi96EEEEEELi96ENS_6half_tEfNS_4arch4Sm80ELb1ELb0ELb0ELb0ELb0ELb0ELb1ELb0EEENS1_21CollectiveEpilogueFwdINS6_IJS8_SA_S9_EEENS6_IJNS7_ILi1EEESI_SI_EEESC_SE_Li128ELb0ELb1ELb0ELb0EEENS1_30DynamicPersistentTileSchedulerILi128ELi128ELb0ELb1ELb0EEEEEEEEEvNT_6ParamsE:
        .type           _ZN7cutlass13device_kernelIN5flash19enable_sm80_to_sm89INS1_16FlashAttnFwdSm80INS1_25CollectiveMainloopFwdSm80ILi4ELi1ELb0EN4cute5tupleIJNS5_1CILi128EEENS7_ILi64EEENS7_ILi96EEEEEELi96ENS_6half_tEfNS_4arch4Sm80ELb1ELb0ELb0ELb0ELb0ELb0ELb1ELb0EEENS1_21CollectiveEpilogueFwdINS6_IJS8_SA_S9_EEENS6_IJNS7_ILi1EEESI_SI_EEESC_SE_Li128ELb0ELb1ELb0ELb0EEENS1_30DynamicPersistentTileSchedulerILi128ELi128ELb0ELb1ELb0EEEEEEEEEvNT_6ParamsE,@function
        .size           _ZN7cutlass13device_kernelIN5flash19enable_sm80_to_sm89INS1_16FlashAttnFwdSm80INS1_25CollectiveMainloopFwdSm80ILi4ELi1ELb0EN4cute5tupleIJNS5_1CILi128EEENS7_ILi64EEENS7_ILi96EEEEEELi96ENS_6half_tEfNS_4arch4Sm80ELb1ELb0ELb0ELb0ELb0ELb0ELb1ELb0EEENS1_21CollectiveEpilogueFwdINS6_IJS8_SA_S9_EEENS6_IJNS7_ILi1EEESI_SI_EEESC_SE_Li128ELb0ELb1ELb0ELb0EEENS1_30DynamicPersistentTileSchedulerILi128ELi128ELb0ELb1ELb0EEEEEEEEEvNT_6ParamsE,(.L_x_33 - _ZN7cutlass13device_kernelIN5flash19enable_sm80_to_sm89INS1_16FlashAttnFwdSm80INS1_25CollectiveMainloopFwdSm80ILi4ELi1ELb0EN4cute5tupleIJNS5_1CILi128EEENS7_ILi64EEENS7_ILi96EEEEEELi96ENS_6half_tEfNS_4arch4Sm80ELb1ELb0ELb0ELb0ELb0ELb0ELb1ELb0EEENS1_21CollectiveEpilogueFwdINS6_IJS8_SA_S9_EEENS6_IJNS7_ILi1EEESI_SI_EEESC_SE_Li128ELb0ELb1ELb0ELb0EEENS1_30DynamicPersistentTileSchedulerILi128ELi128ELb0ELb1ELb0EEEEEEEEEvNT_6ParamsE)
        .other          _ZN7cutlass13device_kernelIN5flash19enable_sm80_to_sm89INS1_16FlashAttnFwdSm80INS1_25CollectiveMainloopFwdSm80ILi4ELi1ELb0EN4cute5tupleIJNS5_1CILi128EEENS7_ILi64EEENS7_ILi96EEEEEELi96ENS_6half_tEfNS_4arch4Sm80ELb1ELb0ELb0ELb0ELb0ELb0ELb1ELb0EEENS1_21CollectiveEpilogueFwdINS6_IJS8_SA_S9_EEENS6_IJNS7_ILi1EEESI_SI_EEESC_SE_Li128ELb0ELb1ELb0ELb0EEENS1_30DynamicPersistentTileSchedulerILi128ELi128ELb0ELb1ELb0EEEEEEEEEvNT_6ParamsE,@"STO_CUDA_ENTRY STV_DEFAULT"
_ZN7cutlass13device_kernelIN5flash19enable_sm80_to_sm89INS1_16FlashAttnFwdSm80INS1_25CollectiveMainloopFwdSm80ILi4ELi1ELb0EN4cute5tupleIJNS5_1CILi128EEENS7_ILi64EEENS7_ILi96EEEEEELi96ENS_6half_tEfNS_4arch4Sm80ELb1ELb0ELb0ELb0ELb0ELb0ELb1ELb0EEENS1_21CollectiveEpilogueFwdINS6_IJS8_SA_S9_EEENS6_IJNS7_ILi1EEESI_SI_EEESC_SE_Li128ELb0ELb1ELb0ELb0EEENS1_30DynamicPersistentTileSchedulerILi128ELi128ELb0ELb1ELb0EEEEEEEEEvNT_6ParamsE:
[----:B------:R-:W-:Y:S01]  /*0000*/  LDC R1, c[0x0][0x28] ;  /* 0x00000a00ff017b82 */ /* 0x000fe20000000800 */
[----:B------:R-:W-:Y:S05]  /*0010*/  EXIT ;  /* 0x000000000000794d */ /* 0x000fea0003800000 */
.L_x_15:
        /* <DEDUP_REMOVED lines=14> */
.L_x_33:


//--------------------- .text._ZN7cutlass13device_kernelIN5flash19enable_sm80_to_sm89INS1_16FlashAttnFwdSm80INS1_25CollectiveMainloopFwdSm80ILi4ELi1ELb0EN4cute5tupleIJNS5_1CILi128EEENS7_ILi64EEENS7_ILi96EEEEEELi96ENS_6half_tEfNS_4arch4Sm80ELb1ELb0ELb0ELb1ELb0ELb0ELb1ELb0EEENS1_21CollectiveEpilogueFwdINS6_IJS8_SA_S9_EEENS6_IJNS7_ILi1EEESI_SI_EEESC_SE_Li128ELb1ELb1ELb0ELb0EEENS1_19SingleTileSchedulerILb1ELb0ELb1ELi128EEEEEEEEEvNT_6ParamsE --------------------------
	.section	.text._ZN7cutlass13device_kernelIN5flash19enable_sm80_to_sm89INS1_16FlashAttnFwdSm80INS1_25CollectiveMainloopFwdSm80ILi4ELi1ELb0EN4cute5tupleIJNS5_1CILi128EEENS7_ILi64EEENS7_ILi96EEEEEELi96ENS_6half_tEfNS_4arch4Sm80ELb1ELb0ELb0ELb1ELb0ELb0ELb1ELb0EEENS1_21CollectiveEpilogueFwdINS6_IJS8_SA_S9_EEENS6_IJNS7_ILi1EEESI_SI_EEESC_SE_Li128ELb1ELb1ELb0ELb0EEENS1_19SingleTileSchedulerILb1ELb0ELb1ELi128EEEEEEEEEvNT_6ParamsE,"ax",@progbits
	.align	128
.text._ZN7cutlass13device_kernelIN5flash19enable_sm80_to_sm89INS1_16FlashAttnFwdSm80INS1_25CollectiveMainloopFwdSm80ILi4ELi1ELb0EN4cute5tupleIJNS5_1CILi128EEENS7_ILi64EEENS7_ILi96EEEEEELi96ENS_6half_tEfNS_4arch4Sm80ELb1ELb0ELb0ELb1ELb0ELb0ELb1ELb0EEENS1_21CollectiveEpilogueFwdINS6_IJS8_SA_S9_EEENS6_IJNS7_ILi1EEESI_SI_EEESC_SE_Li128ELb1ELb1ELb0ELb0EEENS1_19SingleTileSchedulerILb1ELb0ELb1ELi128EEEEEEEEEvNT_6ParamsE:
        .type           _ZN7cutlass13device_kernelIN5flash19enable_sm80_to_sm89INS1_16FlashAttnFwdSm80INS1_25CollectiveMainloopFwdSm80ILi4ELi1ELb0EN4cute5tupleIJNS5_1CILi128EEENS7_ILi64EEENS7_ILi96EEEEEELi96ENS_6half_tEfNS_4arch4Sm80ELb1ELb0ELb0ELb1ELb0ELb0ELb1ELb0EEENS1_21CollectiveEpilogueFwdINS6_IJS8_SA_S9_EEENS6_IJNS7_ILi1EEESI_SI_EEESC_SE_Li128ELb1ELb1ELb0ELb0EEENS1_19SingleTileSchedulerILb1ELb0ELb1ELi128EEEEEEEEEvNT_6ParamsE,@function
        .size           _ZN7cutlass13device_kernelIN5flash19enable_sm80_to_sm89INS1_16FlashAttnFwdSm80INS1_25CollectiveMainloopFwdSm80ILi4ELi1ELb0EN4cute5tupleIJNS5_1CILi128EEENS7_ILi64EEENS7_ILi96EEEEEELi96ENS_6half_tEfNS_4arch4Sm80ELb1ELb0ELb0ELb1ELb0ELb0ELb1ELb0EEENS1_21CollectiveEpilogueFwdINS6_IJS8_SA_S9_EEENS6_IJNS7_ILi1EEESI_SI_EEESC_SE_Li128ELb1ELb1ELb0ELb0EEENS1_19SingleTileSchedulerILb1ELb0ELb1ELi128EEEEEEEEEvNT_6ParamsE,(.L_x_34 - _ZN7cutlass13device_kernelIN5flash19enable_sm80_to_sm89INS1_16FlashAttnFwdSm80INS1_25CollectiveMainloopFwdSm80ILi4ELi1ELb0EN4cute5tupleIJNS5_1CILi128EEENS7_ILi64EEENS7_ILi96EEEEEELi96ENS_6half_tEfNS_4arch4Sm80ELb1ELb0ELb0ELb1ELb0ELb0ELb1ELb0EEENS1_21CollectiveEpilogueFwdINS6_IJS8_SA_S9_EEENS6_IJNS7_ILi1EEESI_SI_EEESC_SE_Li128ELb1ELb1ELb0ELb0EEENS1_19SingleTileSchedulerILb1ELb0ELb1ELi128EEEEEEEEEvNT_6ParamsE)
        .other          _ZN7cutlass13device_kernelIN5flash19enable_sm80_to_sm89INS1_16FlashAttnFwdSm80INS1_25CollectiveMainloopFwdSm80ILi4ELi1ELb0EN4cute5tupleIJNS5_1CILi128EEENS7_ILi64EEENS7_ILi96EEEEEELi96ENS_6half_tEfNS_4arch4Sm80ELb1ELb0ELb0ELb1ELb0ELb0ELb1ELb0EEENS1_21CollectiveEpilogueFwdINS6_IJS8_SA_S9_EEENS6_IJNS7_ILi1EEESI_SI_EEESC_SE_Li128ELb1ELb1ELb0ELb0EEENS1_19SingleTileSchedulerILb1ELb0ELb1ELi128EEEEEEEEEvNT_6ParamsE,@"STO_CUDA_ENTRY STV_DEFAULT"
_ZN7cutlass13device_kernelIN5flash19enable_sm80_to_sm89INS1_16FlashAttnFwdSm80INS1_25CollectiveMainloopFwdSm80ILi4ELi1ELb0EN4cute5tupleIJNS5_1CILi128EEENS7_ILi64EEENS7_ILi96EEEEEELi96ENS_6half_tEfNS_4arch4Sm80ELb1ELb0ELb0ELb1ELb0ELb0ELb1ELb0EEENS1_21CollectiveEpilogueFwdINS6_IJS8_SA_S9_EEENS6_IJNS7_ILi1EEESI_SI_EEESC_SE_Li128ELb1ELb1ELb0ELb0EEENS1_19SingleTileSchedulerILb1ELb0ELb1ELi128EEEEEEEEEvNT_6ParamsE:
[----:B------:R-:W-:Y:S01]  /*0000*/  LDC R1, c[0x0][0x28] ;  /* 0x00000a00ff017b82 */ /* 0x000fe20000000800 */
[----:B------:R-:W-:Y:S05]  /*0010*/  EXIT ;  /* 0x000000000000794d */ /* 0x000fea0003800000 */
.L_x_16:
        /* <DEDUP_REMOVED lines=14> */
.L_x_34:


//--------------------- .text._ZN7cutlass13device_kernelIN5flash19enable_sm80_to_sm89INS1_16FlashAttnFwdSm80INS1_25CollectiveMainloopFwdSm80ILi4ELi1ELb0EN4cute5tupleIJNS5_1CILi128EEENS7_ILi64EEENS7_ILi96EEEEEELi96ENS_6half_tEfNS_4arch4Sm80ELb1ELb0ELb0ELb1ELb0ELb1ELb1ELb0EEENS1_21CollectiveEpilogueFwdINS6_IJS8_SA_S9_EEENS6_IJNS7_ILi1EEESI_SI_EEESC_SE_Li128ELb1ELb1ELb0ELb0EEENS1_19SingleTileSchedulerILb1ELb0ELb1ELi128EEEEEEEEEvNT_6ParamsE --------------------------
	.section	.text._ZN7cutlass13device_kernelIN5flash19enable_sm80_to_sm89INS1_16FlashAttnFwdSm80INS1_25CollectiveMainloopFwdSm80ILi4ELi1ELb0EN4cute5tupleIJNS5_1CILi128EEENS7_ILi64EEENS7_ILi96EEEEEELi96ENS_6half_tEfNS_4arch4Sm80ELb1ELb0ELb0ELb1ELb0ELb1ELb1ELb0EEENS1_21CollectiveEpilogueFwdINS6_IJS8_SA_S9_EEENS6_IJNS7_ILi1EEESI_SI_EEESC_SE_Li128ELb1ELb1ELb0ELb0EEENS1_19SingleTileSchedulerILb1ELb0ELb1ELi128EEEEEEEEEvNT_6ParamsE,"ax",@progbits
	.align	128
.text._ZN7cutlass13device_kernelIN5flash19enable_sm80_to_sm89INS1_16FlashAttnFwdSm80INS1_25CollectiveMainloopFwdSm80ILi4ELi1ELb0EN4cute5tupleIJNS5_1CILi128EEENS7_ILi64EEENS7_ILi96EEEEEELi96ENS_6half_tEfNS_4arch4Sm80ELb1ELb0ELb0ELb1ELb0ELb1ELb1ELb0EEENS1_21CollectiveEpilogueFwdINS6_IJS8_SA_S9_EEENS6_IJNS7_ILi1EEESI_SI_EEESC_SE_Li128ELb1ELb1ELb0ELb0EEENS1_19SingleTileSchedulerILb1ELb0ELb1ELi128EEEEEEEEEvNT_6ParamsE:
        .type           _ZN7cutlass13device_kernelIN5flash19enable_sm80_to_sm89INS1_16FlashAttnFwdSm80INS1_25CollectiveMainloopFwdSm80ILi4ELi1ELb0EN4cute5tupleIJNS5_1CILi128EEENS7_ILi64EEENS7_ILi96EEEEEELi96ENS_6half_tEfNS_4arch4Sm80ELb1ELb0ELb0ELb1ELb0ELb1ELb1ELb0EEENS1_21CollectiveEpilogueFwdINS6_IJS8_SA_S9_EEENS6_IJNS7_ILi1EEESI_SI_EEESC_SE_Li128ELb1ELb1ELb0ELb0EEENS1_19SingleTileSchedulerILb1ELb0ELb1ELi128EEEEEEEEEvNT_6ParamsE,@function
        .size           _ZN7cutlass13device_kernelIN5flash19enable_sm80_to_sm89INS1_16FlashAttnFwdSm80INS1_25CollectiveMainloopFwdSm80ILi4ELi1ELb0EN4cute5tupleIJNS5_1CILi128EEENS7_ILi64EEENS7_ILi96EEEEEELi96ENS_6half_tEfNS_4arch4Sm80ELb1ELb0ELb0ELb1ELb0ELb1ELb1ELb0EEENS1_21CollectiveEpilogueFwdINS6_IJS8_SA_S9_EEENS6_IJNS7_ILi1EEESI_SI_EEESC_SE_Li128ELb1ELb1ELb0ELb0EEENS1_19SingleTileSchedulerILb1ELb0ELb1ELi128EEEEEEEEEvNT_6ParamsE,(.L_x_35 - _ZN7cutlass13device_kernelIN5flash19enable_sm80_to_sm89INS1_16FlashAttnFwdSm80INS1_25CollectiveMainloopFwdSm80ILi4ELi1ELb0EN4cute5tupleIJNS5_1CILi128EEENS7_ILi64EEENS7_ILi96EEEEEELi96ENS_6half_tEfNS_4arch4Sm80ELb1ELb0ELb0ELb1ELb0ELb1ELb1ELb0EEENS1_21CollectiveEpilogueFwdINS6_IJS8_SA_S9_EEENS6_IJNS7_ILi1EEESI_SI_EEESC_SE_Li128ELb1ELb1ELb0ELb0EEENS1_19SingleTileSchedulerILb1ELb0ELb1ELi128EEEEEEEEEvNT_6ParamsE)
        .other          _ZN7cutlass13device_kernelIN5flash19enable_sm80_to_sm89INS1_16FlashAttnFwdSm80INS1_25CollectiveMainloopFwdSm80ILi4ELi1ELb0EN4cute5tupleIJNS5_1CILi128EEENS7_ILi64EEENS7_ILi96EEEEEELi96ENS_6half_tEfNS_4arch4Sm80ELb1ELb0ELb0ELb1ELb0ELb1ELb1ELb0EEENS1_21CollectiveEpilogueFwdINS6_IJS8_SA_S9_EEENS6_IJNS7_ILi1EEESI_SI_EEESC_SE_Li128ELb1ELb1ELb0ELb0EEENS1_19SingleTileSchedulerILb1ELb0ELb1ELi128EEEEEEEEEvNT_6ParamsE,@"STO_CUDA_ENTRY STV_DEFAULT"
_ZN7cutlass13device_kernelIN5flash19enable_sm80_to_sm89INS1_16FlashAttnFwdSm80INS1_25CollectiveMainloopFwdSm80ILi4ELi1ELb0EN4cute5tupleIJNS5_1CILi128EEENS7_ILi64EEENS7_ILi96EEEEEELi96ENS_6half_tEfNS_4arch4Sm80ELb1ELb0ELb0ELb1ELb0ELb1ELb1ELb0EEENS1_21CollectiveEpilogueFwdINS6_IJS8_SA_S9_EEENS6_IJNS7_ILi1EEESI_SI_EEESC_SE_Li128ELb1ELb1ELb0ELb0EEENS1_19SingleTileSchedulerILb1ELb0ELb1ELi128EEEEEEEEEvNT_6ParamsE:
[----:B------:R-:W-:Y:S01]  /*0000*/  LDC R1, c[0x0][0x28] ;  /* 0x00000a00ff017b82 */ /* 0x000fe20000000800 */
[----:B------:R-:W-:Y:S05]  /*0010*/  EXIT ;  /* 0x000000000000794d */ /* 0x000fea0003800000 */
.L_x_17:
        /* <DEDUP_REMOVED lines=14> */
.L_x_35:


//--------------------- .nv.shared.reserved.0     --------------------------
	.section	.nv.shared.reserved.0,"aw",@nobits
	.weak		__nv_reservedSMEM_offset_0_alias
	.size		__nv_reservedSMEM_offset_0_alias, 0, 0
	.other		__nv_reservedSMEM_offset_0_alias,@"STO_CUDA_RESERVED_SHARED STV_DEFAULT"
__nv_reservedSMEM_offset_0_alias:
	.zero		0


//--------------------- .nv.global                --------------------------
	.section	.nv.global,"aw",@nobits
.nv.global:
	.type		_ZN76_INTERNAL_5b947126_40_flash_fwd_hdim96_fp16_softcapall_sm80_cu_0106449f_37134cute1_E,@object
	.size		_ZN76_INTERNAL_5b947126_40_flash_fwd_hdim96_fp16_softcapall_sm80_cu_0106449f_37134cute1_E,(_ZN76_INTERNAL_5b947126_40_flash_fwd_hdim96_fp16_softcapall_sm80_cu_0106449f_37134cuda3std3__45__cpo6cbeginE - _ZN76_INTERNAL_5b947126_40_flash_fwd_hdim96_fp16_softcapall_sm80_cu_0106449f_37134cute1_E)
_ZN76_INTERNAL_5b947126_40_flash_fwd_hdim96_fp16_softcapall_sm80_cu_0106449f_37134cute1_E:
	.zero		1
	.type		_ZN76_INTERNAL_5b947126_40_flash_fwd_hdim96_fp16_softcapall_sm80_cu_0106449f_37134cuda3std3__45__cpo6cbeginE,@object
	.size		_ZN76_INTERNAL_5b947126_40_flash_fwd_hdim96_fp16_softcapall_sm80_cu_0106449f_37134cuda3std3__45__cpo6cbeginE,(_ZN76_INTERNAL_5b947126_40_flash_fwd_hdim96_fp16_softcapall_sm80_cu_0106449f_37134cuda3std3__48in_placeE - _ZN76_INTERNAL_5b947126_40_flash_fwd_hdim96_fp16_softcapall_sm80_cu_0106449f_37134cuda3std3__45__cpo6cbeginE)
_ZN76_INTERNAL_5b947126_40_flash_fwd_hdim96_fp16_softcapall_sm80_cu_0106449f_37134cuda3std3__45__cpo6cbeginE:
	.zero		1
	.type		_ZN76_INTERNAL_5b947126_40_flash_fwd_hdim96_fp16_softcapall_sm80_cu_0106449f_37134cuda3std3__48in_placeE,@object
	.size		_ZN76_INTERNAL_5b947126_40_flash_fwd_hdim96_fp16_softcapall_sm80_cu_0106449f_37134cuda3std3__48in_placeE,(_ZN76_INTERNAL_5b947126_40_flash_fwd_hdim96_fp16_softcapall_sm80_cu_0106449f_37134cuda3std6ranges3__45__cpo9iter_moveE - _ZN76_INTERNAL_5b947126_40_flash_fwd_hdim96_fp16_softcapall_sm80_cu_0106449f_37134cuda3std3__48in_placeE)
_ZN76_INTERNAL_5b947126_40_flash_fwd_hdim96_fp16_softcapall_sm80_cu_0106449f_37134cuda3std3__48in_placeE:
	.zero		1
	.type		_ZN76_INTERNAL_5b947126_40_flash_fwd_hdim96_fp16_softcapall_sm80_cu_0106449f_37134cuda3std6ranges3__45__cpo9iter_moveE,@object
	.size		_ZN76_INTERNAL_5b947126_40_flash_fwd_hdim96_fp16_softcapall_sm80_cu_0106449f_37134cuda3std6ranges3__45__cpo9iter_moveE,(_ZN76_INTERNAL_5b947126_40_flash_fwd_hdim96_fp16_softcapall_sm80_cu_0106449f_37134cuda3std3__45__cpo5beginE - _ZN76_INTERNAL_5b947126_40_flash_fwd_hdim96_fp16_softcapall_sm80_cu_0106449f_37134cuda3std6ranges3__45__cpo9iter_moveE)
_ZN76_INTERNAL_5b947126_40_flash_fwd_hdim96_fp16_softcapall_sm80_cu_0106449f_37134cuda3std6ranges3__45__cpo9iter_moveE:
	.zero		1
	.type		_ZN76_INTERNAL_5b947126_40_flash_fwd_hdim96_fp16_softcapall_sm80_cu_0106449f_37134cuda3std3__45__cpo5beginE,@object
	.size		_ZN76_INTERNAL_5b947126_40_flash_fwd_hdim96_fp16_softcapall_sm80_cu_0106449f_37134cuda3std3__45__cpo5beginE,(_ZN76_INTERNAL_5b947126_40_flash_fwd_hdim96_fp16_softcapall_sm80_cu_0106449f_37134cuda3std3__478_GLOBAL__N__5b947126_40_flash_fwd_hdim96_fp16_softcapall_sm80_cu_0106449f_37136ignoreE - _ZN76_INTERNAL_5b947126_40_flash_fwd_hdim96_fp16_softcapall_sm80_cu_0106449f_37134cuda3std3__45__cpo5beginE)
_ZN76_INTERNAL_5b947126_40_flash_fwd_hdim96_fp16_softcapall_sm80_cu_0106449f_37134cuda3std3__45__cpo5beginE:
	.zero		1
	.type		_ZN76_INTERNAL_5b947126_40_flash_fwd_hdim96_fp16_softcapall_sm80_cu_0106449f_37134cuda3std3__478_GLOBAL__N__5b947126_40_flash_fwd_hdim96_fp16_softcapall_sm80_cu_0106449f_37136ignoreE,@object
	.size		_ZN76_INTERNAL_5b947126_40_flash_fwd_hdim96_fp16_softcapall_sm80_cu_0106449f_37134cuda3std3__478_GLOBAL__N__5b947126_40_flash_fwd_hdim96_fp16_softcapall_sm80_cu_0106449f_37136ignoreE,(_ZN76_INTERNAL_5b947126_40_flash_fwd_hdim96_fp16_softcapall_sm80_cu_0106449f_37134cute7productE - _ZN76_INTERNAL_5b947126_40_flash_fwd_hdim96_fp16_softcapall_sm80_cu_0106449f_37134cuda3std3__478_GLOBAL__N__5b947126_40_flash_fwd_hdim96_fp16_softcapall_sm80_cu_0106449f_37136ignoreE)
_ZN76_INTERNAL_5b947126_40_flash_fwd_hdim96_fp16_softcapall_sm80_cu_0106449f_37134cuda3std3__478_GLOBAL__N__5b947126_40_flash_fwd_hdim96_fp16_softcapall_sm80_cu_0106449f_37136ignoreE:
	.zero		1
	.type		_ZN76_INTERNAL_5b947126_40_flash_fwd_hdim96_fp16_softcapall_sm80_cu_0106449f_37134cute7productE,@object
	.size		_ZN76_INTERNAL_5b947126_40_flash_fwd_hdim96_fp16_softcapall_sm80_cu_0106449f_37134cute7productE,(_ZN76_INTERNAL_5b947126_40_flash_fwd_hdim96_fp16_softcapall_sm80_cu_0106449f_37134cuda3std3__45__cpo3endE - _ZN76_INTERNAL_5b947126_40_flash_fwd_hdim96_fp16_softcapall_sm80_cu_0106449f_37134cute7productE)
_ZN76_INTERNAL_5b947126_40_flash_fwd_hdim96_fp16_softcapall_sm80_cu_0106449f_37134cute7productE:
	.zero		1
	.type		_ZN76_INTERNAL_5b947126_40_flash_fwd_hdim96_fp16_softcapall_sm80_cu_0106449f_37134cuda3std3__45__cpo3endE,@object
	.size		_ZN76_INTERNAL_5b947126_40_flash_fwd_hdim96_fp16_softcapall_sm80_cu_0106449f_37134cuda3std3__45__cpo3endE,(_ZN76_INTERNAL_5b947126_40_flash_fwd_hdim96_fp16_softcapall_sm80_cu_0106449f_37134cuda3std3__419piecewise_constructE - _ZN76_INTERNAL_5b947126_40_flash_fwd_hdim96_fp16_softcapall_sm80_cu_0106449f_37134cuda3std3__45__cpo3endE)
_ZN76_INTERNAL_5b947126_40_flash_fwd_hdim96_fp16_softcapall_sm80_cu_0106449f_37134cuda3std3__45__cpo3endE:
	.zero		1
	.type		_ZN76_INTERNAL_5b947126_40_flash_fwd_hdim96_fp16_softcapall_sm80_cu_0106449f_37134cuda3std3__419piecewise_constructE,@object
	.size		_ZN76_INTERNAL_5b947126_40_flash_fwd_hdim96_fp16_softcapall_sm80_cu_0106449f_37134cuda3std3__419piecewise_constructE,(_ZN76_INTERNAL_5b947126_40_flash_fwd_hdim96_fp16_softcapall_sm80_cu_0106449f_37134cuda3std3__45__cpo4cendE - _ZN76_INTERNAL_5b947126_40_flash_fwd_hdim96_fp16_softcapall_sm80_cu_0106449f_37134cuda3std3__419piecewise_constructE)
_ZN76_INTERNAL_5b947126_40_flash_fwd_hdim96_fp16_softcapall_sm80_cu_0106449f_37134cuda3std3__419piecewise_constructE:
	.zero		1
	.type		_ZN76_INTERNAL_5b947126_40_flash_fwd_hdim96_fp16_softcapall_sm80_cu_0106449f_37134cuda3std3__45__cpo4cendE,@object
	.size		_ZN76_INTERNAL_5b947126_40_flash_fwd_hdim96_fp16_softcapall_sm80_cu_0106449f_37134cuda3std3__45__cpo4cendE,(_ZN76_INTERNAL_5b947126_40_flash_fwd_hdim96_fp16_softcapall_sm80_cu_0106449f_37134cuda3std6ranges3__45__cpo4swapE - _ZN76_INTERNAL_5b947126_40_flash_fwd_hdim96_fp16_softcapall_sm80_cu_0106449f_37134cuda3std3__45__cpo4cendE)
_ZN76_INTERNAL_5b947126_40_flash_fwd_hdim96_fp16_softcapall_sm80_cu_0106449f_37134cuda3std3__45__cpo4cendE:
	.zero		1
	.type		_ZN76_INTERNAL_5b947126_40_flash_fwd_hdim96_fp16_softcapall_sm80_cu_0106449f_37134cuda3std6ranges3__45__cpo4swapE,@object
	.size		_ZN76_INTERNAL_5b947126_40_flash_fwd_hdim96_fp16_softcapall_sm80_cu_0106449f_37134cuda3std6ranges3__45__cpo4swapE,(.L_7 - _ZN76_INTERNAL_5b947126_40_flash_fwd_hdim96_fp16_softcapall_sm80_cu_0106449f_37134cuda3std6ranges3__45__cpo4swapE)
_ZN76_INTERNAL_5b947126_40_flash_fwd_hdim96_fp16_softcapall_sm80_cu_0106449f_37134cuda3std6ranges3__45__cpo4swapE:
	.zero		1
.L_7:


//--------------------- .nv.constant0._ZN7cutlass13device_kernelIN5flash19enable_sm80_to_sm89INS1_16FlashAttnFwdSm80INS1_25CollectiveMainloopFwdSm80ILi4ELi1ELb0EN4cute5tupleIJNS5_1CILi128EEENS7_ILi64EEENS7_ILi96EEEEEELi96ENS_6half_tEfNS_4arch4Sm80ELb0ELb0ELb1ELb0ELb0ELb0ELb1ELb0EEENS1_21CollectiveEpilogueFwdINS6_IJS8_SA_S9_EEENS6_IJNS7_ILi1EEESI_SI_EEESC_SE_Li128ELb0ELb1ELb0ELb0EEENS1_19SingleTileSchedulerILb0ELb0ELb1ELi128EEEEEEEEEvNT_6ParamsE --------------------------
	.section	.nv.constant0._ZN7cutlass13device_kernelIN5flash19enable_sm80_to_sm89INS1_16FlashAttnFwdSm80INS1_25CollectiveMainloopFwdSm80ILi4ELi1ELb0EN4cute5tupleIJNS5_1CILi128EEENS7_ILi64EEENS7_ILi96EEEEEELi96ENS_6half_tEfNS_4arch4Sm80ELb0ELb0ELb1ELb0ELb0ELb0ELb1ELb0EEENS1_21CollectiveEpilogueFwdINS6_IJS8_SA_S9_EEENS6_IJNS7_ILi1EEESI_SI_EEESC_SE_Li128ELb0ELb1ELb0ELb0EEENS1_19SingleTileSchedulerILb0ELb0ELb1ELi128EEEEEEEEEvNT_6ParamsE,"a",@progbits
	.sectionflags	@""
	.align	4
.nv.constant0._ZN7cutlass13device_kernelIN5flash19enable_sm80_to_sm89INS1_16FlashAttnFwdSm80INS1_25CollectiveMainloopFwdSm80ILi4ELi1ELb0EN4cute5tupleIJNS5_1CILi128EEENS7_ILi64EEENS7_ILi96EEEEEELi96ENS_6half_tEfNS_4arch4Sm80ELb0ELb0ELb1ELb0ELb0ELb0ELb1ELb0EEENS1_21CollectiveEpilogueFwdINS6_IJS8_SA_S9_EEENS6_IJNS7_ILi1EEESI_SI_EEESC_SE_Li128ELb0ELb1ELb0ELb0EEENS1_19SingleTileSchedulerILb0ELb0ELb1ELi128EEEEEEEEEvNT_6ParamsE:
	.zero		1576


//--------------------- .nv.constant0._ZN7cutlass13device_kernelIN5flash19enable_sm80_to_sm89INS1_16FlashAttnFwdSm80INS1_25CollectiveMainloopFwdSm80ILi4ELi1ELb0EN4cute5tupleIJNS5_1CILi128EEENS7_ILi64EEENS7_ILi96EEEEEELi96ENS_6half_tEfNS_4arch4Sm80ELb0ELb0ELb1ELb1ELb0ELb0ELb1ELb0EEENS1_21CollectiveEpilogueFwdINS6_IJS8_SA_S9_EEENS6_IJNS7_ILi1EEESI_SI_EEESC_SE_Li128ELb1ELb1ELb0ELb0EEENS1_19SingleTileSchedulerILb1ELb0ELb1ELi128EEEEEEEEEvNT_6ParamsE --------------------------
	.section	.nv.constant0._ZN7cutlass13device_kernelIN5flash19enable_sm80_to_sm89INS1_16FlashAttnFwdSm80INS1_25CollectiveMainloopFwdSm80ILi4ELi1ELb0EN4cute5tupleIJNS5_1CILi128EEENS7_ILi64EEENS7_ILi96EEEEEELi96ENS_6half_tEfNS_4arch4Sm80ELb0ELb0ELb1ELb1ELb0ELb0ELb1ELb0EEENS1_21CollectiveEpilogueFwdINS6_IJS8_SA_S9_EEENS6_IJNS7_ILi1EEESI_SI_EEESC_SE_Li128ELb1ELb1ELb0ELb0EEENS1_19SingleTileSchedulerILb1ELb0ELb1ELi128EEEEEEEEEvNT_6ParamsE,"a",@progbits
	.sectionflags	@""
	.align	4
.nv.constant0._ZN7cutlass13device_kernelIN5flash19enable_sm80_to_sm89INS1_16FlashAttnFwdSm80INS1_25CollectiveMainloopFwdSm80ILi4ELi1ELb0EN4cute5tupleIJNS5_1CILi128EEENS7_ILi64EEENS7_ILi96EEEEEELi96ENS_6half_tEfNS_4arch4Sm80ELb0ELb0ELb1ELb1ELb0ELb0ELb1ELb0EEENS1_21CollectiveEpilogueFwdINS6_IJS8_SA_S9_EEENS6_IJNS7_ILi1EEESI_SI_EEESC_SE_Li128ELb1ELb1ELb0ELb0EEENS1_19SingleTileSchedulerILb1ELb0ELb1ELi128EEEEEEEEEvNT_6ParamsE:
	.zero		1576


//--------------------- .nv.constant0._ZN7cutlass13device_kernelIN5flash19enable_sm80_to_sm89INS1_16FlashAttnFwdSm80INS1_25CollectiveMainloopFwdSm80ILi4ELi1ELb0EN4cute5tupleIJNS5_1CILi128EEENS7_ILi64EEENS7_ILi96EEEEEELi96ENS_6half_tEfNS_4arch4Sm80ELb0ELb0ELb1ELb1ELb0ELb1ELb1ELb0EEENS1_21CollectiveEpilogueFwdINS6_IJS8_SA_S9_EEENS6_IJNS7_ILi1EEESI_SI_EEESC_SE_Li128ELb1ELb1ELb0ELb0EEENS1_19SingleTileSchedulerILb1ELb0ELb1ELi128EEEEEEEEEvNT_6ParamsE --------------------------
	.section	.nv.constant0._ZN7cutlass13device_kernelIN5flash19enable_sm80_to_sm89INS1_16FlashAttnFwdSm80INS1_25CollectiveMainloopFwdSm80ILi4ELi1ELb0EN4cute5tupleIJNS5_1CILi128EEENS7_ILi64EEENS7_ILi96EEEEEELi96ENS_6half_tEfNS_4arch4Sm80ELb0ELb0ELb1ELb1ELb0ELb1ELb1ELb0EEENS1_21CollectiveEpilogueFwdINS6_IJS8_SA_S9_EEENS6_IJNS7_ILi1EEESI_SI_EEESC_SE_Li128ELb1ELb1ELb0ELb0EEENS1_19SingleTileSchedulerILb1ELb0ELb1ELi128EEEEEEEEEvNT_6ParamsE,"a",@progbits
	.sectionflags	@""
	.align	4
.nv.constant0._ZN7cutlass13device_kernelIN5flash19enable_sm80_to_sm89INS1_16FlashAttnFwdSm80INS1_25CollectiveMainloopFwdSm80ILi4ELi1ELb0EN4cute5tupleIJNS5_1CILi128EEENS7_ILi64EEENS7_ILi96EEEEEELi96ENS_6half_tEfNS_4arch4Sm80ELb0ELb0ELb1ELb1ELb0ELb1ELb1ELb0EEENS1_21CollectiveEpilogueFwdINS6_IJS8_SA_S9_EEENS6_IJNS7_ILi1EEESI_SI_EEESC_SE_Li128ELb1ELb1ELb0ELb0EEENS1_19SingleTileSchedulerILb1ELb0ELb1ELi128EEEEEEEEEvNT_6ParamsE:
	.zero		1576


//--------------------- .nv.constant0._ZN7cutlass13device_kernelIN5flash19enable_sm80_to_sm89INS1_16FlashAttnFwdSm80INS1_25CollectiveMainloopFwdSm80ILi4ELi1ELb0EN4cute5tupleIJNS5_1CILi128EEENS7_ILi48EEENS7_ILi96EEEEEELi96ENS_6half_tEfNS_4arch4Sm80ELb0ELb1ELb1ELb0ELb0ELb0ELb1ELb0EEENS1_21CollectiveEpilogueFwdINS6_IJS8_SA_S9_EEENS6_IJNS7_ILi1EEESI_SI_EEESC_SE_Li128ELb0ELb1ELb0ELb0EEENS1_19SingleTileSchedulerILb0ELb0ELb1ELi128EEEEEEEEEvNT_6ParamsE --------------------------
	.section	.nv.constant0._ZN7cutlass13device_kernelIN5flash19enable_sm80_to_sm89INS1_16FlashAttnFwdSm80INS1_25CollectiveMainloopFwdSm80ILi4ELi1ELb0EN4cute5tupleIJNS5_1CILi128EEENS7_ILi48EEENS7_ILi96EEEEEELi96ENS_6half_tEfNS_4arch4Sm80ELb0ELb1ELb1ELb0ELb0ELb0ELb1ELb0EEENS1_21CollectiveEpilogueFwdINS6_IJS8_SA_S9_EEENS6_IJNS7_ILi1EEESI_SI_EEESC_SE_Li128ELb0ELb1ELb0ELb0EEENS1_19SingleTileSchedulerILb0ELb0ELb1ELi128EEEEEEEEEvNT_6ParamsE,"a",@progbits
	.sectionflags	@""
	.align	4
.nv.constant0._ZN7cutlass13device_kernelIN5flash19enable_sm80_to_sm89INS1_16FlashAttnFwdSm80INS1_25CollectiveMainloopFwdSm80ILi4ELi1ELb0EN4cute5tupleIJNS5_1CILi128EEENS7_ILi48EEENS7_ILi96EEEEEELi96ENS_6half_tEfNS_4arch4Sm80ELb0ELb1ELb1ELb0ELb0ELb0ELb1ELb0EEENS1_21CollectiveEpilogueFwdINS6_IJS8_SA_S9_EEENS6_IJNS7_ILi1EEESI_SI_EEESC_SE_Li128ELb0ELb1ELb0ELb0EEENS1_19SingleTileSchedulerILb0ELb0ELb1ELi128EEEEEEEEEvNT_6ParamsE:
	.zero		1576


//--------------------- .nv.constant0._ZN7cutlass13device_kernelIN5flash19enable_sm80_to_sm89INS1_16FlashAttnFwdSm80INS1_25CollectiveMainloopFwdSm80ILi4ELi1ELb0EN4cute5tupleIJNS5_1CILi128EEENS7_ILi48EEENS7_ILi96EEEEEELi96ENS_6half_tEfNS_4arch4Sm80ELb0ELb1ELb1ELb1ELb0ELb0ELb1ELb0EEENS1_21CollectiveEpilogueFwdINS6_IJS8_SA_S9_EEENS6_IJNS7_ILi1EEESI_SI_EEESC_SE_Li128ELb1ELb1ELb0ELb0EEENS1_19SingleTileSchedulerILb1ELb0ELb1ELi128EEEEEEEEEvNT_6ParamsE --------------------------
	.section	.nv.constant0._ZN7cutlass13device_kernelIN5flash19enable_sm80_to_sm89INS1_16FlashAttnFwdSm80INS1_25CollectiveMainloopFwdSm80ILi4ELi1ELb0EN4cute5tupleIJNS5_1CILi128EEENS7_ILi48EEENS7_ILi96EEEEEELi96ENS_6half_tEfNS_4arch4Sm80ELb0ELb1ELb1ELb1ELb0ELb0ELb1ELb0EEENS1_21CollectiveEpilogueFwdINS6_IJS8_SA_S9_EEENS6_IJNS7_ILi1EEESI_SI_EEESC_SE_Li128ELb1ELb1ELb0ELb0EEENS1_19SingleTileSchedulerILb1ELb0ELb1ELi128EEEEEEEEEvNT_6ParamsE,"a",@progbits
	.sectionflags	@""
	.align	4
.nv.constant0._ZN7cutlass13device_kernelIN5flash19enable_sm80_to_sm89INS1_16FlashAttnFwdSm80INS1_25CollectiveMainloopFwdSm80ILi4ELi1ELb0EN4cute5tupleIJNS5_1CILi128EEENS7_ILi48EEENS7_ILi96EEEEEELi96ENS_6half_tEfNS_4arch4Sm80ELb0ELb1ELb1ELb1ELb0ELb0ELb1ELb0EEENS1_21CollectiveEpilogueFwdINS6_IJS8_SA_S9_EEENS6_IJNS7_ILi1EEESI_SI_EEESC_SE_Li128ELb1ELb1ELb0ELb0EEENS1_19SingleTileSchedulerILb1ELb0ELb1ELi128EEEEEEEEEvNT_6ParamsE:
	.zero		1576


//--------------------- .nv.constant0._ZN7cutlass13device_kernelIN5flash19enable_sm80_to_sm89INS1_16FlashAttnFwdSm80INS1_25CollectiveMainloopFwdSm80ILi4ELi1ELb0EN4cute5tupleIJNS5_1CILi128EEENS7_ILi48EEENS7_ILi96EEEEEELi96ENS_6half_tEfNS_4arch4Sm80ELb0ELb1ELb1ELb1ELb0ELb1ELb1ELb0EEENS1_21CollectiveEpilogueFwdINS6_IJS8_SA_S9_EEENS6_IJNS7_ILi1EEESI_SI_EEESC_SE_Li128ELb1ELb1ELb0ELb0EEENS1_19SingleTileSchedulerILb1ELb0ELb1ELi128EEEEEEEEEvNT_6ParamsE --------------------------
	.section	.nv.constant0._ZN7cutlass13device_kernelIN5flash19enable_sm80_to_sm89INS1_16FlashAttnFwdSm80INS1_25CollectiveMainloopFwdSm80ILi4ELi1ELb0EN4cute5tupleIJNS5_1CILi128EEENS7_ILi48EEENS7_ILi96EEEEEELi96ENS_6half_tEfNS_4arch4Sm80ELb0ELb1ELb1ELb1ELb0ELb1ELb1ELb0EEENS1_21CollectiveEpilogueFwdINS6_IJS8_SA_S9_EEENS6_IJNS7_ILi1EEESI_SI_EEESC_SE_Li128ELb1ELb1ELb0ELb0EEENS1_19SingleTileSchedulerILb1ELb0ELb1ELi128EEEEEEEEEvNT_6ParamsE,"a",@progbits
	.sectionflags	@""
	.align	4
.nv.constant0._ZN7cutlass13device_kernelIN5flash19enable_sm80_to_sm89INS1_16FlashAttnFwdSm80INS1_25CollectiveMainloopFwdSm80ILi4ELi1ELb0EN4cute5tupleIJNS5_1CILi128EEENS7_ILi48EEENS7_ILi96EEEEEELi96ENS_6half_tEfNS_4arch4Sm80ELb0ELb1ELb1ELb1ELb0ELb1ELb1ELb0EEENS1_21CollectiveEpilogueFwdINS6_IJS8_SA_S9_EEENS6_IJNS7_ILi1EEESI_SI_EEESC_SE_Li128ELb1ELb1ELb0ELb0EEENS1_19SingleTileSchedulerILb1ELb0ELb1ELi128EEEEEEEEEvNT_6ParamsE:
	.zero		1576


//--------------------- .nv.constant0._ZN7cutlass13device_kernelIN5flash19enable_sm80_to_sm89INS1_16FlashAttnFwdSm80INS1_25CollectiveMainloopFwdSm80ILi4ELi1ELb0EN4cute5tupleIJNS5_1CILi128EEENS7_ILi64EEENS7_ILi96EEEEEELi96ENS_6half_tEfNS_4arch4Sm80ELb1ELb0ELb1ELb0ELb0ELb0ELb1ELb0EEENS1_21CollectiveEpilogueFwdINS6_IJS8_SA_S9_EEENS6_IJNS7_ILi1EEESI_SI_EEESC_SE_Li128ELb0ELb1ELb0ELb0EEENS1_30DynamicPersistentTileSchedulerILi128ELi128ELb0ELb1ELb0EEEEEEEEEvNT_6ParamsE --------------------------
	.section	.nv.constant0._ZN7cutlass13device_kernelIN5flash19enable_sm80_to_sm89INS1_16FlashAttnFwdSm80INS1_25CollectiveMainloopFwdSm80ILi4ELi1ELb0EN4cute5tupleIJNS5_1CILi128EEENS7_ILi64EEENS7_ILi96EEEEEELi96ENS_6half_tEfNS_4arch4Sm80ELb1ELb0ELb1ELb0ELb0ELb0ELb1ELb0EEENS1_21CollectiveEpilogueFwdINS6_IJS8_SA_S9_EEENS6_IJNS7_ILi1EEESI_SI_EEESC_SE_Li128ELb0ELb1ELb0ELb0EEENS1_30DynamicPersistentTileSchedulerILi128ELi128ELb0ELb1ELb0EEEEEEEEEvNT_6ParamsE,"a",@progbits
	.sectionflags	@""
	.align	4
.nv.constant0._ZN7cutlass13device_kernelIN5flash19enable_sm80_to_sm89INS1_16FlashAttnFwdSm80INS1_25CollectiveMainloopFwdSm80ILi4ELi1ELb0EN4cute5tupleIJNS5_1CILi128EEENS7_ILi64EEENS7_ILi96EEEEEELi96ENS_6half_tEfNS_4arch4Sm80ELb1ELb0ELb1ELb0ELb0ELb0ELb1ELb0EEENS1_21CollectiveEpilogueFwdINS6_IJS8_SA_S9_EEENS6_IJNS7_ILi1EEESI_SI_EEESC_SE_Li128ELb0ELb1ELb0ELb0EEENS1_30DynamicPersistentTileSchedulerILi128ELi128ELb0ELb1ELb0EEEEEEEEEvNT_6ParamsE:
	.zero		1592


//--------------------- .nv.constant0._ZN7cutlass13device_kernelIN5flash19enable_sm80_to_sm89INS1_16FlashAttnFwdSm80INS1_25CollectiveMainloopFwdSm80ILi4ELi1ELb0EN4cute5tupleIJNS5_1CILi128EEENS7_ILi64EEENS7_ILi96EEEEEELi96ENS_6half_tEfNS_4arch4Sm80ELb1ELb0ELb1ELb1ELb0ELb0ELb1ELb0EEENS1_21CollectiveEpilogueFwdINS6_IJS8_SA_S9_EEENS6_IJNS7_ILi1EEESI_SI_EEESC_SE_Li128ELb1ELb1ELb0ELb0EEENS1_19SingleTileSchedulerILb1ELb0ELb1ELi128EEEEEEEEEvNT_6ParamsE --------------------------
	.section	.nv.constant0._ZN7cutlass13device_kernelIN5flash19enable_sm80_to_sm89INS1_16FlashAttnFwdSm80INS1_25CollectiveMainloopFwdSm80ILi4ELi1ELb0EN4cute5tupleIJNS5_1CILi128EEENS7_ILi64EEENS7_ILi96EEEEEELi96ENS_6half_tEfNS_4arch4Sm80ELb1ELb0ELb1ELb1ELb0ELb0ELb1ELb0EEENS1_21CollectiveEpilogueFwdINS6_IJS8_SA_S9_EEENS6_IJNS7_ILi1EEESI_SI_EEESC_SE_Li128ELb1ELb1ELb0ELb0EEENS1_19SingleTileSchedulerILb1ELb0ELb1ELi128EEEEEEEEEvNT_6ParamsE,"a",@progbits
	.sectionflags	@""
	.align	4
.nv.constant0._ZN7cutlass13device_kernelIN5flash19enable_sm80_to_sm89INS1_16FlashAttnFwdSm80INS1_25CollectiveMainloopFwdSm80ILi4ELi1ELb0EN4cute5tupleIJNS5_1CILi128EEENS7_ILi64EEENS7_ILi96EEEEEELi96ENS_6half_tEfNS_4arch4Sm80ELb1ELb0ELb1ELb1ELb0ELb0ELb1ELb0EEENS1_21CollectiveEpilogueFwdINS6_IJS8_SA_S9_EEENS6_IJNS7_ILi1EEESI_SI_EEESC_SE_Li128ELb1ELb1ELb0ELb0EEENS1_19SingleTileSchedulerILb1ELb0ELb1ELi128EEEEEEEEEvNT_6ParamsE:
	.zero		1576


//--------------------- .nv.constant0._ZN7cutlass13device_kernelIN5flash19enable_sm80_to_sm89INS1_16FlashAttnFwdSm80INS1_25CollectiveMainloopFwdSm80ILi4ELi1ELb0EN4cute5tupleIJNS5_1CILi128EEENS7_ILi64EEENS7_ILi96EEEEEELi96ENS_6half_tEfNS_4arch4Sm80ELb1ELb0ELb1ELb1ELb0ELb1ELb1ELb0EEENS1_21CollectiveEpilogueFwdINS6_IJS8_SA_S9_EEENS6_IJNS7_ILi1EEESI_SI_EEESC_SE_Li128ELb1ELb1ELb0ELb0EEENS1_19SingleTileSchedulerILb1ELb0ELb1ELi128EEEEEEEEEvNT_6ParamsE --------------------------
	.section	.nv.constant0._ZN7cutlass13device_kernelIN5flash19enable_sm80_to_sm89INS1_16FlashAttnFwdSm80INS1_25CollectiveMainloopFwdSm80ILi4ELi1ELb0EN4cute5tupleIJNS5_1CILi128EEENS7_ILi64EEENS7_ILi96EEEEEELi96ENS_6half_tEfNS_4arch4Sm80ELb1ELb0ELb1ELb1ELb0ELb1ELb1ELb0EEENS1_21CollectiveEpilogueFwdINS6_IJS8_SA_S9_EEENS6_IJNS7_ILi1EEESI_SI_EEESC_SE_Li128ELb1ELb1ELb0ELb0EEENS1_19SingleTileSchedulerILb1ELb0ELb1ELi128EEEEEEEEEvNT_6ParamsE,"a",@progbits
	.sectionflags	@""
	.align	4
.nv.constant0._ZN7cutlass13device_kernelIN5flash19enable_sm80_to_sm89INS1_16FlashAttnFwdSm80INS1_25CollectiveMainloopFwdSm80ILi4ELi1ELb0EN4cute5tupleIJNS5_1CILi128EEENS7_ILi64EEENS7_ILi96EEEEEELi96ENS_6half_tEfNS_4arch4Sm80ELb1ELb0ELb1ELb1ELb0ELb1ELb1ELb0EEENS1_21CollectiveEpilogueFwdINS6_IJS8_SA_S9_EEENS6_IJNS7_ILi1EEESI_SI_EEESC_SE_Li128ELb1ELb1ELb0ELb0EEENS1_19SingleTileSchedulerILb1ELb0ELb1ELi128EEEEEEEEEvNT_6ParamsE:
	.zero		1576


//--------------------- .nv.constant0._ZN7cutlass13device_kernelIN5flash19enable_sm80_to_sm89INS1_16FlashAttnFwdSm80INS1_25CollectiveMainloopFwdSm80ILi4ELi1ELb0EN4cute5tupleIJNS5_1CILi128EEENS7_ILi64EEENS7_ILi96EEEEEELi96ENS_6half_tEfNS_4arch4Sm80ELb0ELb0ELb0ELb0ELb0ELb0ELb1ELb0EEENS1_21CollectiveEpilogueFwdINS6_IJS8_SA_S9_EEENS6_IJNS7_ILi1EEESI_SI_EEESC_SE_Li128ELb0ELb1ELb0ELb0EEENS1_19SingleTileSchedulerILb0ELb0ELb1ELi128EEEEEEEEEvNT_6ParamsE --------------------------
	.section	.nv.constant0._ZN7cutlass13device_kernelIN5flash19enable_sm80_to_sm89INS1_16FlashAttnFwdSm80INS1_25CollectiveMainloopFwdSm80ILi4ELi1ELb0EN4cute5tupleIJNS5_1CILi128EEENS7_ILi64EEENS7_ILi96EEEEEELi96ENS_6half_tEfNS_4arch4Sm80ELb0ELb0ELb0ELb0ELb0ELb0ELb1ELb0EEENS1_21CollectiveEpilogueFwdINS6_IJS8_SA_S9_EEENS6_IJNS7_ILi1EEESI_SI_EEESC_SE_Li128ELb0ELb1ELb0ELb0EEENS1_19SingleTileSchedulerILb0ELb0ELb1ELi128EEEEEEEEEvNT_6ParamsE,"a",@progbits
	.sectionflags	@""
	.align	4
.nv.constant0._ZN7cutlass13device_kernelIN5flash19enable_sm80_to_sm89INS1_16FlashAttnFwdSm80INS1_25CollectiveMainloopFwdSm80ILi4ELi1ELb0EN4cute5tupleIJNS5_1CILi128EEENS7_ILi64EEENS7_ILi96EEEEEELi96ENS_6half_tEfNS_4arch4Sm80ELb0ELb0ELb0ELb0ELb0ELb0ELb1ELb0EEENS1_21CollectiveEpilogueFwdINS6_IJS8_SA_S9_EEENS6_IJNS7_ILi1EEESI_SI_EEESC_SE_Li128ELb0ELb1ELb0ELb0EEENS1_19SingleTileSchedulerILb0ELb0ELb1ELi128EEEEEEEEEvNT_6ParamsE:
	.zero		1576


//--------------------- .nv.constant0._ZN7cutlass13device_kernelIN5flash19enable_sm80_to_sm89INS1_16FlashAttnFwdSm80INS1_25CollectiveMainloopFwdSm80ILi4ELi1ELb0EN4cute5tupleIJNS5_1CILi128EEENS7_ILi64EEENS7_ILi96EEEEEELi96ENS_6half_tEfNS_4arch4Sm80ELb0ELb0ELb0ELb1ELb0ELb0ELb1ELb0EEENS1_21CollectiveEpilogueFwdINS6_IJS8_SA_S9_EEENS6_IJNS7_ILi1EEESI_SI_EEESC_SE_Li128ELb1ELb1ELb0ELb0EEENS1_19SingleTileSchedulerILb1ELb0ELb1ELi128EEEEEEEEEvNT_6ParamsE --------------------------
	.section	.nv.constant0._ZN7cutlass13device_kernelIN5flash19enable_sm80_to_sm89INS1_16FlashAttnFwdSm80INS1_25CollectiveMainloopFwdSm80ILi4ELi1ELb0EN4cute5tupleIJNS5_1CILi128EEENS7_ILi64EEENS7_ILi96EEEEEELi96ENS_6half_tEfNS_4arch4Sm80ELb0ELb0ELb0ELb1ELb0ELb0ELb1ELb0EEENS1_21CollectiveEpilogueFwdINS6_IJS8_SA_S9_EEENS6_IJNS7_ILi1EEESI_SI_EEESC_SE_Li128ELb1ELb1ELb0ELb0EEENS1_19SingleTileSchedulerILb1ELb0ELb1ELi128EEEEEEEEEvNT_6ParamsE,"a",@progbits
	.sectionflags	@""
	.align	4
.nv.constant0._ZN7cutlass13device_kernelIN5flash19enable_sm80_to_sm89INS1_16FlashAttnFwdSm80INS1_25CollectiveMainloopFwdSm80ILi4ELi1ELb0EN4cute5tupleIJNS5_1CILi128EEENS7_ILi64EEENS7_ILi96EEEEEELi96ENS_6half_tEfNS_4arch4Sm80ELb0ELb0ELb0ELb1ELb0ELb0ELb1ELb0EEENS1_21CollectiveEpilogueFwdINS6_IJS8_SA_S9_EEENS6_IJNS7_ILi1EEESI_SI_EEESC_SE_Li128ELb1ELb1ELb0ELb0EEENS1_19SingleTileSchedulerILb1ELb0ELb1ELi128EEEEEEEEEvNT_6ParamsE:
	.zero		1576


//--------------------- .nv.constant0._ZN7cutlass13device_kernelIN5flash19enable_sm80_to_sm89INS1_16FlashAttnFwdSm80INS1_25CollectiveMainloopFwdSm80ILi4ELi1ELb0EN4cute5tupleIJNS5_1CILi128EEENS7_ILi64EEENS7_ILi96EEEEEELi96ENS_6half_tEfNS_4arch4Sm80ELb0ELb0ELb0ELb1ELb0ELb1ELb1ELb0EEENS1_21CollectiveEpilogueFwdINS6_IJS8_SA_S9_EEENS6_IJNS7_ILi1EEESI_SI_EEESC_SE_Li128ELb1ELb1ELb0ELb0EEENS1_19SingleTileSchedulerILb1ELb0ELb1ELi128EEEEEEEEEvNT_6ParamsE --------------------------
	.section	.nv.constant0._ZN7cutlass13device_kernelIN5flash19enable_sm80_to_sm89INS1_16FlashAttnFwdSm80INS1_25CollectiveMainloopFwdSm80ILi4ELi1ELb0EN4cute5tupleIJNS5_1CILi128EEENS7_ILi64EEENS7_ILi96EEEEEELi96ENS_6half_tEfNS_4arch4Sm80ELb0ELb0ELb0ELb1ELb0ELb1ELb1ELb0EEENS1_21CollectiveEpilogueFwdINS6_IJS8_SA_S9_EEENS6_IJNS7_ILi1EEESI_SI_EEESC_SE_Li128ELb1ELb1ELb0ELb0EEENS1_19SingleTileSchedulerILb1ELb0ELb1ELi128EEEEEEEEEvNT_6ParamsE,"a",@progbits
	.sectionflags	@""
	.align	4
.nv.constant0._ZN7cutlass13device_kernelIN5flash19enable_sm80_to_sm89INS1_16FlashAttnFwdSm80INS1_25CollectiveMainloopFwdSm80ILi4ELi1ELb0EN4cute5tupleIJNS5_1CILi128EEENS7_ILi64EEENS7_ILi96EEEEEELi96ENS_6half_tEfNS_4arch4Sm80ELb0ELb0ELb0ELb1ELb0ELb1ELb1ELb0EEENS1_21CollectiveEpilogueFwdINS6_IJS8_SA_S9_EEENS6_IJNS7_ILi1EEESI_SI_EEESC_SE_Li128ELb1ELb1ELb0ELb0EEENS1_19SingleTileSchedulerILb1ELb0ELb1ELi128EEEEEEEEEvNT_6ParamsE:
	.zero		1576


//--------------------- .nv.constant0._ZN7cutlass13device_kernelIN5flash19enable_sm80_to_sm89INS1_16FlashAttnFwdSm80INS1_25CollectiveMainloopFwdSm80ILi4ELi1ELb0EN4cute5tupleIJNS5_1CILi128EEENS7_ILi48EEENS7_ILi96EEEEEELi96ENS_6half_tEfNS_4arch4Sm80ELb0ELb1ELb0ELb0ELb0ELb0ELb1ELb0EEENS1_21CollectiveEpilogueFwdINS6_IJS8_SA_S9_EEENS6_IJNS7_ILi1EEESI_SI_EEESC_SE_Li128ELb0ELb1ELb0ELb0EEENS1_19SingleTileSchedulerILb0ELb0ELb1ELi128EEEEEEEEEvNT_6ParamsE --------------------------
	.section	.nv.constant0._ZN7cutlass13device_kernelIN5flash19enable_sm80_to_sm89INS1_16FlashAttnFwdSm80INS1_25CollectiveMainloopFwdSm80ILi4ELi1ELb0EN4cute5tupleIJNS5_1CILi128EEENS7_ILi48EEENS7_ILi96EEEEEELi96ENS_6half_tEfNS_4arch4Sm80ELb0ELb1ELb0ELb0ELb0ELb0ELb1ELb0EEENS1_21CollectiveEpilogueFwdINS6_IJS8_SA_S9_EEENS6_IJNS7_ILi1EEESI_SI_EEESC_SE_Li128ELb0ELb1ELb0ELb0EEENS1_19SingleTileSchedulerILb0ELb0ELb1ELi128EEEEEEEEEvNT_6ParamsE,"a",@progbits
	.sectionflags	@""
	.align	4
.nv.constant0._ZN7cutlass13device_kernelIN5flash19enable_sm80_to_sm89INS1_16FlashAttnFwdSm80INS1_25CollectiveMainloopFwdSm80ILi4ELi1ELb0EN4cute5tupleIJNS5_1CILi128EEENS7_ILi48EEENS7_ILi96EEEEEELi96ENS_6half_tEfNS_4arch4Sm80ELb0ELb1ELb0ELb0ELb0ELb0ELb1ELb0EEENS1_21CollectiveEpilogueFwdINS6_IJS8_SA_S9_EEENS6_IJNS7_ILi1EEESI_SI_EEESC_SE_Li128ELb0ELb1ELb0ELb0EEENS1_19SingleTileSchedulerILb0ELb0ELb1ELi128EEEEEEEEEvNT_6ParamsE:
	.zero		1576


//--------------------- .nv.constant0._ZN7cutlass13device_kernelIN5flash19enable_sm80_to_sm89INS1_16FlashAttnFwdSm80INS1_25CollectiveMainloopFwdSm80ILi4ELi1ELb0EN4cute5tupleIJNS5_1CILi128EEENS7_ILi48EEENS7_ILi96EEEEEELi96ENS_6half_tEfNS_4arch4Sm80ELb0ELb1ELb0ELb1ELb0ELb0ELb1ELb0EEENS1_21CollectiveEpilogueFwdINS6_IJS8_SA_S9_EEENS6_IJNS7_ILi1EEESI_SI_EEESC_SE_Li128ELb1ELb1ELb0ELb0EEENS1_19SingleTileSchedulerILb1ELb0ELb1ELi128EEEEEEEEEvNT_6ParamsE --------------------------
	.section	.nv.constant0._ZN7cutlass13device_kernelIN5flash19enable_sm80_to_sm89INS1_16FlashAttnFwdSm80INS1_25CollectiveMainloopFwdSm80ILi4ELi1ELb0EN4cute5tupleIJNS5_1CILi128EEENS7_ILi48EEENS7_ILi96EEEEEELi96ENS_6half_tEfNS_4arch4Sm80ELb0ELb1ELb0ELb1ELb0ELb0ELb1ELb0EEENS1_21CollectiveEpilogueFwdINS6_IJS8_SA_S9_EEENS6_IJNS7_ILi1EEESI_SI_EEESC_SE_Li128ELb1ELb1ELb0ELb0EEENS1_19SingleTileSchedulerILb1ELb0ELb1ELi128EEEEEEEEEvNT_6ParamsE,"a",@progbits
	.sectionflags	@""
	.align	4
.nv.constant0._ZN7cutlass13device_kernelIN5flash19enable_sm80_to_sm89INS1_16FlashAttnFwdSm80INS1_25CollectiveMainloopFwdSm80ILi4ELi1ELb0EN4cute5tupleIJNS5_1CILi128EEENS7_ILi48EEENS7_ILi96EEEEEELi96ENS_6half_tEfNS_4arch4Sm80ELb0ELb1ELb0ELb1ELb0ELb0ELb1ELb0EEENS1_21CollectiveEpilogueFwdINS6_IJS8_SA_S9_EEENS6_IJNS7_ILi1EEESI_SI_EEESC_SE_Li128ELb1ELb1ELb0ELb0EEENS1_19SingleTileSchedulerILb1ELb0ELb1ELi128EEEEEEEEEvNT_6ParamsE:
	.zero		1576


//--------------------- .nv.constant0._ZN7cutlass13device_kernelIN5flash19enable_sm80_to_sm89INS1_16FlashAttnFwdSm80INS1_25CollectiveMainloopFwdSm80ILi4ELi1ELb0EN4cute5tupleIJNS5_1CILi128EEENS7_ILi48EEENS7_ILi96EEEEEELi96ENS_6half_tEfNS_4arch4Sm80ELb0ELb1ELb0ELb1ELb0ELb1ELb1ELb0EEENS1_21CollectiveEpilogueFwdINS6_IJS8_SA_S9_EEENS6_IJNS7_ILi1EEESI_SI_EEESC_SE_Li128ELb1ELb1ELb0ELb0EEENS1_19SingleTileSchedulerILb1ELb0ELb1ELi128EEEEEEEEEvNT_6ParamsE --------------------------
	.section	.nv.constant0._ZN7cutlass13device_kernelIN5flash19enable_sm80_to_sm89INS1_16FlashAttnFwdSm80INS1_25CollectiveMainloopFwdSm80ILi4ELi1ELb0EN4cute5tupleIJNS5_1CILi128EEENS7_ILi48EEENS7_ILi96EEEEEELi96ENS_6half_tEfNS_4arch4Sm80ELb0ELb1ELb0ELb1ELb0ELb1ELb1ELb0EEENS1_21CollectiveEpilogueFwdINS6_IJS8_SA_S9_EEENS6_IJNS7_ILi1EEESI_SI_EEESC_SE_Li128ELb1ELb1ELb0ELb0EEENS1_19SingleTileSchedulerILb1ELb0ELb1ELi128EEEEEEEEEvNT_6ParamsE,"a",@progbits
	.sectionflags	@""
	.align	4
.nv.constant0._ZN7cutlass13device_kernelIN5flash19enable_sm80_to_sm89INS1_16FlashAttnFwdSm80INS1_25CollectiveMainloopFwdSm80ILi4ELi1ELb0EN4cute5tupleIJNS5_1CILi128EEENS7_ILi48EEENS7_ILi96EEEEEELi96ENS_6half_tEfNS_4arch4Sm80ELb0ELb1ELb0ELb1ELb0ELb1ELb1ELb0EEENS1_21CollectiveEpilogueFwdINS6_IJS8_SA_S9_EEENS6_IJNS7_ILi1EEESI_SI_EEESC_SE_Li128ELb1ELb1ELb0ELb0EEENS1_19SingleTileSchedulerILb1ELb0ELb1ELi128EEEEEEEEEvNT_6ParamsE:
	.zero		1576


//--------------------- .nv.constant0._ZN7cutlass13device_kernelIN5flash19enable_sm80_to_sm89INS1_16FlashAttnFwdSm80INS1_25CollectiveMainloopFwdSm80ILi4ELi1ELb0EN4cute5tupleIJNS5_1CILi128EEENS7_ILi64EEENS7_ILi96EEEEEELi96ENS_6half_tEfNS_4arch4Sm80ELb1ELb0ELb0ELb0ELb0ELb0ELb1ELb0EEENS1_21CollectiveEpilogueFwdINS6_IJS8_SA_S9_EEENS6_IJNS7_ILi1EEESI_SI_EEESC_SE_Li128ELb0ELb1ELb0ELb0EEENS1_30DynamicPersistentTileSchedulerILi128ELi128ELb0ELb1ELb0EEEEEEEEEvNT_6ParamsE --------------------------
	.section	.nv.constant0._ZN7cutlass13device_kernelIN5flash19enable_sm80_to_sm89INS1_16FlashAttnFwdSm80INS1_25CollectiveMainloopFwdSm80ILi4ELi1ELb0EN4cute5tupleIJNS5_1CILi128EEENS7_ILi64EEENS7_ILi96EEEEEELi96ENS_6half_tEfNS_4arch4Sm80ELb1ELb0ELb0ELb0ELb0ELb0ELb1ELb0EEENS1_21CollectiveEpilogueFwdINS6_IJS8_SA_S9_EEENS6_IJNS7_ILi1EEESI_SI_EEESC_SE_Li128ELb0ELb1ELb0ELb0EEENS1_30DynamicPersistentTileSchedulerILi128ELi128ELb0ELb1ELb0EEEEEEEEEvNT_6ParamsE,"a",@progbits
	.sectionflags	@""
	.align	4
.nv.constant0._ZN7cutlass13device_kernelIN5flash19enable_sm80_to_sm89INS1_16FlashAttnFwdSm80INS1_25CollectiveMainloopFwdSm80ILi4ELi1ELb0EN4cute5tupleIJNS5_1CILi128EEENS7_ILi64EEENS7_ILi96EEEEEELi96ENS_6half_tEfNS_4arch4Sm80ELb1ELb0ELb0ELb0ELb0ELb0ELb1ELb0EEENS1_21CollectiveEpilogueFwdINS6_IJS8_SA_S9_EEENS6_IJNS7_ILi1EEESI_SI_EEESC_SE_Li128ELb0ELb1ELb0ELb0EEENS1_30DynamicPersistentTileSchedulerILi128ELi128ELb0ELb1ELb0EEEEEEEEEvNT_6ParamsE:
	.zero		1592


//--------------------- .nv.constant0._ZN7cutlass13device_kernelIN5flash19enable_sm80_to_sm89INS1_16FlashAttnFwdSm80INS1_25CollectiveMainloopFwdSm80ILi4ELi1ELb0EN4cute5tupleIJNS5_1CILi128EEENS7_ILi64EEENS7_ILi96EEEEEELi96ENS_6half_tEfNS_4arch4Sm80ELb1ELb0ELb0ELb1ELb0ELb0ELb1ELb0EEENS1_21CollectiveEpilogueFwdINS6_IJS8_SA_S9_EEENS6_IJNS7_ILi1EEESI_SI_EEESC_SE_Li128ELb1ELb1ELb0ELb0EEENS1_19SingleTileSchedulerILb1ELb0ELb1ELi128EEEEEEEEEvNT_6ParamsE --------------------------
	.section	.nv.constant0._ZN7cutlass13device_kernelIN5flash19enable_sm80_to_sm89INS1_16FlashAttnFwdSm80INS1_25CollectiveMainloopFwdSm80ILi4ELi1ELb0EN4cute5tupleIJNS5_1CILi128EEENS7_ILi64EEENS7_ILi96EEEEEELi96ENS_6half_tEfNS_4arch4Sm80ELb1ELb0ELb0ELb1ELb0ELb0ELb1ELb0EEENS1_21CollectiveEpilogueFwdINS6_IJS8_SA_S9_EEENS6_IJNS7_ILi1EEESI_SI_EEESC_SE_Li128ELb1ELb1ELb0ELb0EEENS1_19SingleTileSchedulerILb1ELb0ELb1ELi128EEEEEEEEEvNT_6ParamsE,"a",@progbits
	.sectionflags	@""
	.align	4
.nv.constant0._ZN7cutlass13device_kernelIN5flash19enable_sm80_to_sm89INS1_16FlashAttnFwdSm80INS1_25CollectiveMainloopFwdSm80ILi4ELi1ELb0EN4cute5tupleIJNS5_1CILi128EEENS7_ILi64EEENS7_ILi96EEEEEELi96ENS_6half_tEfNS_4arch4Sm80ELb1ELb0ELb0ELb1ELb0ELb0ELb1ELb0EEENS1_21CollectiveEpilogueFwdINS6_IJS8_SA_S9_EEENS6_IJNS7_ILi1EEESI_SI_EEESC_SE_Li128ELb1ELb1ELb0ELb0EEENS1_19SingleTileSchedulerILb1ELb0ELb1ELi128EEEEEEEEEvNT_6ParamsE:
	.zero		1576


//--------------------- .nv.constant0._ZN7cutlass13device_kernelIN5flash19enable_sm80_to_sm89INS1_16FlashAttnFwdSm80INS1_25CollectiveMainloopFwdSm80ILi4ELi1ELb0EN4cute5tupleIJNS5_1CILi128EEENS7_ILi64EEENS7_ILi96EEEEEELi96ENS_6half_tEfNS_4arch4Sm80ELb1ELb0ELb0ELb1ELb0ELb1ELb1ELb0EEENS1_21CollectiveEpilogueFwdINS6_IJS8_SA_S9_EEENS6_IJNS7_ILi1EEESI_SI_EEESC_SE_Li128ELb1ELb1ELb0ELb0EEENS1_19SingleTileSchedulerILb1ELb0ELb1ELi128EEEEEEEEEvNT_6ParamsE --------------------------
	.section	.nv.constant0._ZN7cutlass13device_kernelIN5flash19enable_sm80_to_sm89INS1_16FlashAttnFwdSm80INS1_25CollectiveMainloopFwdSm80ILi4ELi1ELb0EN4cute5tupleIJNS5_1CILi128EEENS7_ILi64EEENS7_ILi96EEEEEELi96ENS_6half_tEfNS_4arch4Sm80ELb1ELb0ELb0ELb1ELb0ELb1ELb1ELb0EEENS1_21CollectiveEpilogueFwdINS6_IJS8_SA_S9_EEENS6_IJNS7_ILi1EEESI_SI_EEESC_SE_Li128ELb1ELb1ELb0ELb0EEENS1_19SingleTileSchedulerILb1ELb0ELb1ELi128EEEEEEEEEvNT_6ParamsE,"a",@progbits
	.sectionflags	@""
	.align	4
.nv.constant0._ZN7cutlass13device_kernelIN5flash19enable_sm80_to_sm89INS1_16FlashAttnFwdSm80INS1_25CollectiveMainloopFwdSm80ILi4ELi1ELb0EN4cute5tupleIJNS5_1CILi128EEENS7_ILi64EEENS7_ILi96EEEEEELi96ENS_6half_tEfNS_4arch4Sm80ELb1ELb0ELb0ELb1ELb0ELb1ELb1ELb0EEENS1_21CollectiveEpilogueFwdINS6_IJS8_SA_S9_EEENS6_IJNS7_ILi1EEESI_SI_EEESC_SE_Li128ELb1ELb1ELb0ELb0EEENS1_19SingleTileSchedulerILb1ELb0ELb1ELi128EEEEEEEEEvNT_6ParamsE:
	.zero		1576


//--------------------- SYMBOLS --------------------------

	.type		.nv.reservedSmem.offset0,@object
	.size		.nv.reservedSmem.offset0,0x4
